//
// Generated by NVIDIA NVVM Compiler
//
// Compiler Build ID: CL-36424714
// Cuda compilation tools, release 13.0, V13.0.88
// Based on NVVM 20.0.0
//

.version 9.0
.target sm_100
.address_size 64

	// .globl	_Z14sim_w_registerPfS_S_S_jj
.global .align 4 .b8 precalc_xorwow_matrix[102400];
.global .align 4 .b8 precalc_xorwow_offset_matrix[102400];
.global .align 4 .b8 mrg32k3aM1[2304];
.global .align 4 .b8 mrg32k3aM2[2304];
.global .align 4 .b8 mrg32k3aM1SubSeq[2016];
.global .align 4 .b8 mrg32k3aM2SubSeq[2016];
.global .align 4 .b8 mrg32k3aM1Seq[2304];
.global .align 4 .b8 mrg32k3aM2Seq[2304];
.const .align 8 .b8 __cr_lgamma_table[72];
.const .align 4 .b8 c_phi[12];

.visible .entry _Z14sim_w_registerPfS_S_S_jj(
	.param .u64 .ptr .align 1 _Z14sim_w_registerPfS_S_S_jj_param_0,
	.param .u64 .ptr .align 1 _Z14sim_w_registerPfS_S_S_jj_param_1,
	.param .u64 .ptr .align 1 _Z14sim_w_registerPfS_S_S_jj_param_2,
	.param .u64 .ptr .align 1 _Z14sim_w_registerPfS_S_S_jj_param_3,
	.param .u32 _Z14sim_w_registerPfS_S_S_jj_param_4,
	.param .u32 _Z14sim_w_registerPfS_S_S_jj_param_5
)
{
	.reg .pred 	%p<13>;
	.reg .b32 	%r<87>;
	.reg .b32 	%f<100>;
	.reg .b64 	%rd<15>;
	.reg .b64 	%fd<25>;

	ld.param.u64 	%rd4, [_Z14sim_w_registerPfS_S_S_jj_param_0];
	ld.param.u64 	%rd5, [_Z14sim_w_registerPfS_S_S_jj_param_1];
	ld.param.u64 	%rd6, [_Z14sim_w_registerPfS_S_S_jj_param_2];
	ld.param.u64 	%rd7, [_Z14sim_w_registerPfS_S_S_jj_param_3];
	ld.param.u32 	%r25, [_Z14sim_w_registerPfS_S_S_jj_param_4];
	ld.param.u32 	%r24, [_Z14sim_w_registerPfS_S_S_jj_param_5];
	mov.u32 	%r26, %ctaid.x;
	mov.u32 	%r27, %ntid.x;
	mov.u32 	%r28, %tid.x;
	mad.lo.s32 	%r1, %r26, %r27, %r28;
	setp.ge.u32 	%p1, %r1, %r25;
	@%p1 bra 	$L__BB0_9;
	cvta.to.global.u64 	%rd1, %rd4;
	cvta.to.global.u64 	%rd2, %rd5;
	cvta.to.global.u64 	%rd3, %rd6;
	setp.eq.s32 	%p2, %r24, 0;
	@%p2 bra 	$L__BB0_8;
	mul.wide.u32 	%rd8, %r1, 4;
	add.s64 	%rd9, %rd3, %rd8;
	ld.global.f32 	%f94, [%rd9];
	add.s64 	%rd10, %rd2, %rd8;
	ld.global.f32 	%f92, [%rd10];
	add.s64 	%rd11, %rd1, %rd8;
	ld.global.f32 	%f99, [%rd11];
	xor.b32  	%r29, %r1, -1429050551;
	mul.lo.s32 	%r77, %r29, 1099087573;
	add.s32 	%r79, %r77, 5783321;
	xor.b32  	%r80, %r77, 362436069;
	add.s32 	%r82, %r77, 123456789;
	add.s32 	%r83, %r77, -638133224;
	ld.const.f32 	%f4, [c_phi+8];
	ld.const.f32 	%f5, [c_phi+4];
	ld.const.f32 	%f6, [c_phi];
	setp.eq.s32 	%p3, %r24, 1;
	@%p3 bra 	$L__BB0_6;
	and.b32  	%r32, %r24, -2;
	neg.s32 	%r76, %r32;
	mov.b32 	%r78, -589760388;
	mov.b32 	%r81, -123459836;
$L__BB0_4:
	mov.u32 	%r12, %r81;
	mov.u32 	%r81, %r79;
	mov.u32 	%r13, %r78;
	mov.f32 	%f9, %f99;
	shr.u32 	%r33, %r82, 2;
	xor.b32  	%r34, %r33, %r82;
	shl.b32 	%r35, %r81, 4;
	shl.b32 	%r36, %r34, 1;
	xor.b32  	%r37, %r35, %r36;
	xor.b32  	%r38, %r37, %r81;
	xor.b32  	%r78, %r38, %r34;
	add.s32 	%r39, %r77, %r78;
	add.s32 	%r40, %r39, -637770787;
	shr.u32 	%r41, %r80, 2;
	xor.b32  	%r42, %r41, %r80;
	shl.b32 	%r43, %r78, 4;
	shl.b32 	%r44, %r42, 1;
	xor.b32  	%r45, %r44, %r43;
	xor.b32  	%r46, %r45, %r42;
	xor.b32  	%r79, %r46, %r78;
	add.s32 	%r47, %r77, %r79;
	add.s32 	%r48, %r47, -637408350;
	cvt.rn.f32.u32 	%f20, %r40;
	fma.rn.f32 	%f21, %f20, 0f2F800000, 0f2F000000;
	cvt.rn.f32.u32 	%f22, %r48;
	fma.rn.f32 	%f23, %f22, 0f30C90FDB, 0f30490FDB;
	setp.lt.f32 	%p4, %f21, 0f00800000;
	mul.f32 	%f24, %f21, 0f4B000000;
	selp.f32 	%f25, %f24, %f21, %p4;
	selp.f32 	%f26, 0fC1B80000, 0f00000000, %p4;
	mov.b32 	%r49, %f25;
	add.s32 	%r50, %r49, -1059760811;
	and.b32  	%r51, %r50, -8388608;
	sub.s32 	%r52, %r49, %r51;
	mov.b32 	%f27, %r52;
	cvt.rn.f32.s32 	%f28, %r51;
	fma.rn.f32 	%f29, %f28, 0f34000000, %f26;
	add.f32 	%f30, %f27, 0fBF800000;
	fma.rn.f32 	%f31, %f30, 0fBE055027, 0f3E1039F6;
	fma.rn.f32 	%f32, %f31, %f30, 0fBDF8CDCC;
	fma.rn.f32 	%f33, %f32, %f30, 0f3E0F2955;
	fma.rn.f32 	%f34, %f33, %f30, 0fBE2AD8B9;
	fma.rn.f32 	%f35, %f34, %f30, 0f3E4CED0B;
	fma.rn.f32 	%f36, %f35, %f30, 0fBE7FFF22;
	fma.rn.f32 	%f37, %f36, %f30, 0f3EAAAA78;
	fma.rn.f32 	%f38, %f37, %f30, 0fBF000000;
	mul.f32 	%f39, %f30, %f38;
	fma.rn.f32 	%f40, %f39, %f30, %f30;
	fma.rn.f32 	%f41, %f29, 0f3F317218, %f40;
	setp.gt.u32 	%p5, %r49, 2139095039;
	fma.rn.f32 	%f42, %f25, 0f7F800000, 0f7F800000;
	selp.f32 	%f43, %f42, %f41, %p5;
	setp.eq.f32 	%p6, %f25, 0f00000000;
	mul.f32 	%f44, %f43, 0fC0000000;
	selp.f32 	%f45, 0f7F800000, %f44, %p6;
	sqrt.rn.f32 	%f46, %f45;
	sin.approx.f32 	%f47, %f23;
	cos.approx.f32 	%f48, %f23;
	mul.f32 	%f49, %f46, %f47;
	mul.f32 	%f50, %f46, %f48;
	mul.f32 	%f51, %f49, 0f3F000000;
	mul.f32 	%f52, %f94, %f4;
	cvt.f64.f32 	%fd1, %f52;
	add.f64 	%fd2, %fd1, 0d3FF8000000000000;
	mul.f32 	%f53, %f92, %f5;
	cvt.f64.f32 	%fd3, %f53;
	add.f64 	%fd4, %fd2, %fd3;
	mul.f32 	%f54, %f9, %f6;
	cvt.f64.f32 	%fd5, %f54;
	add.f64 	%fd6, %fd4, %fd5;
	cvt.f64.f32 	%fd7, %f51;
	add.f64 	%fd8, %fd6, %fd7;
	cvt.rn.f32.f64 	%f10, %fd8;
	mul.f32 	%f55, %f50, 0f3F000000;
	mul.f32 	%f56, %f92, %f4;
	cvt.f64.f32 	%fd9, %f56;
	add.f64 	%fd10, %fd9, 0d3FF8000000000000;
	mul.f32 	%f57, %f9, %f5;
	cvt.f64.f32 	%fd11, %f57;
	add.f64 	%fd12, %fd10, %fd11;
	mul.f32 	%f58, %f6, %f10;
	cvt.f64.f32 	%fd13, %f58;
	add.f64 	%fd14, %fd12, %fd13;
	cvt.f64.f32 	%fd15, %f55;
	add.f64 	%fd16, %fd14, %fd15;
	cvt.rn.f32.f64 	%f99, %fd16;
	add.s32 	%r77, %r77, 724874;
	add.s32 	%r76, %r76, 2;
	setp.ne.s32 	%p7, %r76, 0;
	mov.f32 	%f92, %f10;
	mov.f32 	%f94, %f9;
	mov.u32 	%r80, %r13;
	mov.u32 	%r82, %r12;
	@%p7 bra 	$L__BB0_4;
	add.s32 	%r83, %r77, -638133224;
	mov.f32 	%f94, %f9;
	mov.f32 	%f92, %f10;
	mov.u32 	%r82, %r12;
	mov.u32 	%r80, %r13;
$L__BB0_6:
	and.b32  	%r53, %r24, 1;
	setp.eq.b32 	%p8, %r53, 1;
	not.pred 	%p9, %p8;
	@%p9 bra 	$L__BB0_8;
	shr.u32 	%r54, %r82, 2;
	xor.b32  	%r55, %r54, %r82;
	shl.b32 	%r56, %r79, 4;
	shl.b32 	%r57, %r55, 1;
	xor.b32  	%r58, %r56, %r57;
	xor.b32  	%r59, %r58, %r79;
	xor.b32  	%r60, %r59, %r55;
	add.s32 	%r61, %r83, %r60;
	add.s32 	%r62, %r61, 362437;
	shr.u32 	%r63, %r80, 2;
	xor.b32  	%r64, %r63, %r80;
	shl.b32 	%r65, %r60, 4;
	shl.b32 	%r66, %r64, 1;
	xor.b32  	%r67, %r66, %r65;
	xor.b32  	%r68, %r67, %r64;
	xor.b32  	%r69, %r68, %r60;
	add.s32 	%r70, %r83, %r69;
	add.s32 	%r71, %r70, 724874;
	cvt.rn.f32.u32 	%f59, %r62;
	fma.rn.f32 	%f60, %f59, 0f2F800000, 0f2F000000;
	cvt.rn.f32.u32 	%f61, %r71;
	fma.rn.f32 	%f62, %f61, 0f30C90FDB, 0f30490FDB;
	setp.lt.f32 	%p10, %f60, 0f00800000;
	mul.f32 	%f63, %f60, 0f4B000000;
	selp.f32 	%f64, %f63, %f60, %p10;
	selp.f32 	%f65, 0fC1B80000, 0f00000000, %p10;
	mov.b32 	%r72, %f64;
	add.s32 	%r73, %r72, -1059760811;
	and.b32  	%r74, %r73, -8388608;
	sub.s32 	%r75, %r72, %r74;
	mov.b32 	%f66, %r75;
	cvt.rn.f32.s32 	%f67, %r74;
	fma.rn.f32 	%f68, %f67, 0f34000000, %f65;
	add.f32 	%f69, %f66, 0fBF800000;
	fma.rn.f32 	%f70, %f69, 0fBE055027, 0f3E1039F6;
	fma.rn.f32 	%f71, %f70, %f69, 0fBDF8CDCC;
	fma.rn.f32 	%f72, %f71, %f69, 0f3E0F2955;
	fma.rn.f32 	%f73, %f72, %f69, 0fBE2AD8B9;
	fma.rn.f32 	%f74, %f73, %f69, 0f3E4CED0B;
	fma.rn.f32 	%f75, %f74, %f69, 0fBE7FFF22;
	fma.rn.f32 	%f76, %f75, %f69, 0f3EAAAA78;
	fma.rn.f32 	%f77, %f76, %f69, 0fBF000000;
	mul.f32 	%f78, %f69, %f77;
	fma.rn.f32 	%f79, %f78, %f69, %f69;
	fma.rn.f32 	%f80, %f68, 0f3F317218, %f79;
	setp.gt.u32 	%p11, %r72, 2139095039;
	fma.rn.f32 	%f81, %f64, 0f7F800000, 0f7F800000;
	selp.f32 	%f82, %f81, %f80, %p11;
	setp.eq.f32 	%p12, %f64, 0f00000000;
	mul.f32 	%f83, %f82, 0fC0000000;
	selp.f32 	%f84, 0f7F800000, %f83, %p12;
	sqrt.rn.f32 	%f85, %f84;
	sin.approx.f32 	%f86, %f62;
	mul.f32 	%f87, %f85, %f86;
	mul.f32 	%f88, %f87, 0f3F000000;
	mul.f32 	%f89, %f94, %f4;
	cvt.f64.f32 	%fd17, %f89;
	add.f64 	%fd18, %fd17, 0d3FF8000000000000;
	mul.f32 	%f90, %f92, %f5;
	cvt.f64.f32 	%fd19, %f90;
	add.f64 	%fd20, %fd18, %fd19;
	mul.f32 	%f91, %f99, %f6;
	cvt.f64.f32 	%fd21, %f91;
	add.f64 	%fd22, %fd20, %fd21;
	cvt.f64.f32 	%fd23, %f88;
	add.f64 	%fd24, %fd22, %fd23;
	cvt.rn.f32.f64 	%f99, %fd24;
$L__BB0_8:
	cvta.to.global.u64 	%rd12, %rd7;
	mul.wide.u32 	%rd13, %r1, 4;
	add.s64 	%rd14, %rd12, %rd13;
	st.global.f32 	[%rd14], %f99;
$L__BB0_9:
	ret;

}
	// .globl	_Z10sim_w_gmemPfS_S_S_jj
.visible .entry _Z10sim_w_gmemPfS_S_S_jj(
	.param .u64 .ptr .align 1 _Z10sim_w_gmemPfS_S_S_jj_param_0,
	.param .u64 .ptr .align 1 _Z10sim_w_gmemPfS_S_S_jj_param_1,
	.param .u64 .ptr .align 1 _Z10sim_w_gmemPfS_S_S_jj_param_2,
	.param .u64 .ptr .align 1 _Z10sim_w_gmemPfS_S_S_jj_param_3,
	.param .u32 _Z10sim_w_gmemPfS_S_S_jj_param_4,
	.param .u32 _Z10sim_w_gmemPfS_S_S_jj_param_5
)
{
	.reg .pred 	%p<14>;
	.reg .b32 	%r<87>;
	.reg .b32 	%f<98>;
	.reg .b64 	%rd<14>;
	.reg .b64 	%fd<25>;

	ld.param.u64 	%rd5, [_Z10sim_w_gmemPfS_S_S_jj_param_0];
	ld.param.u64 	%rd6, [_Z10sim_w_gmemPfS_S_S_jj_param_1];
	ld.param.u64 	%rd7, [_Z10sim_w_gmemPfS_S_S_jj_param_2];
	ld.param.u64 	%rd8, [_Z10sim_w_gmemPfS_S_S_jj_param_3];
	ld.param.u32 	%r25, [_Z10sim_w_gmemPfS_S_S_jj_param_4];
	ld.param.u32 	%r24, [_Z10sim_w_gmemPfS_S_S_jj_param_5];
	mov.u32 	%r26, %ctaid.x;
	mov.u32 	%r27, %ntid.x;
	mov.u32 	%r28, %tid.x;
	mad.lo.s32 	%r1, %r26, %r27, %r28;
	setp.ge.u32 	%p1, %r1, %r25;
	setp.eq.s32 	%p2, %r24, 0;
	or.pred  	%p3, %p1, %p2;
	@%p3 bra 	$L__BB1_7;
	cvta.to.global.u64 	%rd9, %rd7;
	cvta.to.global.u64 	%rd10, %rd6;
	cvta.to.global.u64 	%rd11, %rd5;
	cvta.to.global.u64 	%rd12, %rd8;
	xor.b32  	%r29, %r1, -1429050551;
	mul.lo.s32 	%r77, %r29, 1099087573;
	add.s32 	%r79, %r77, 5783321;
	xor.b32  	%r80, %r77, 362436069;
	add.s32 	%r82, %r77, 123456789;
	add.s32 	%r83, %r77, -638133224;
	ld.const.f32 	%f1, [c_phi+8];
	mul.wide.u32 	%rd13, %r1, 4;
	add.s64 	%rd1, %rd9, %rd13;
	ld.const.f32 	%f2, [c_phi+4];
	add.s64 	%rd2, %rd10, %rd13;
	ld.const.f32 	%f3, [c_phi];
	add.s64 	%rd3, %rd11, %rd13;
	add.s64 	%rd4, %rd12, %rd13;
	setp.eq.s32 	%p4, %r24, 1;
	@%p4 bra 	$L__BB1_5;
	ld.global.f32 	%f97, [%rd3];
	and.b32  	%r32, %r24, -2;
	neg.s32 	%r76, %r32;
	mov.b32 	%r78, -589760388;
	mov.b32 	%r81, -123459836;
$L__BB1_3:
	mov.u32 	%r12, %r81;
	mov.u32 	%r81, %r79;
	mov.u32 	%r13, %r78;
	shr.u32 	%r33, %r82, 2;
	xor.b32  	%r34, %r33, %r82;
	shl.b32 	%r35, %r81, 4;
	shl.b32 	%r36, %r34, 1;
	xor.b32  	%r37, %r35, %r36;
	xor.b32  	%r38, %r37, %r81;
	xor.b32  	%r78, %r38, %r34;
	add.s32 	%r39, %r77, %r78;
	add.s32 	%r40, %r39, -637770787;
	shr.u32 	%r41, %r80, 2;
	xor.b32  	%r42, %r41, %r80;
	shl.b32 	%r43, %r78, 4;
	shl.b32 	%r44, %r42, 1;
	xor.b32  	%r45, %r44, %r43;
	xor.b32  	%r46, %r45, %r42;
	xor.b32  	%r79, %r46, %r78;
	add.s32 	%r47, %r77, %r79;
	add.s32 	%r48, %r47, -637408350;
	cvt.rn.f32.u32 	%f7, %r40;
	fma.rn.f32 	%f8, %f7, 0f2F800000, 0f2F000000;
	cvt.rn.f32.u32 	%f9, %r48;
	fma.rn.f32 	%f10, %f9, 0f30C90FDB, 0f30490FDB;
	setp.lt.f32 	%p5, %f8, 0f00800000;
	mul.f32 	%f11, %f8, 0f4B000000;
	selp.f32 	%f12, %f11, %f8, %p5;
	selp.f32 	%f13, 0fC1B80000, 0f00000000, %p5;
	mov.b32 	%r49, %f12;
	add.s32 	%r50, %r49, -1059760811;
	and.b32  	%r51, %r50, -8388608;
	sub.s32 	%r52, %r49, %r51;
	mov.b32 	%f14, %r52;
	cvt.rn.f32.s32 	%f15, %r51;
	fma.rn.f32 	%f16, %f15, 0f34000000, %f13;
	add.f32 	%f17, %f14, 0fBF800000;
	fma.rn.f32 	%f18, %f17, 0fBE055027, 0f3E1039F6;
	fma.rn.f32 	%f19, %f18, %f17, 0fBDF8CDCC;
	fma.rn.f32 	%f20, %f19, %f17, 0f3E0F2955;
	fma.rn.f32 	%f21, %f20, %f17, 0fBE2AD8B9;
	fma.rn.f32 	%f22, %f21, %f17, 0f3E4CED0B;
	fma.rn.f32 	%f23, %f22, %f17, 0fBE7FFF22;
	fma.rn.f32 	%f24, %f23, %f17, 0f3EAAAA78;
	fma.rn.f32 	%f25, %f24, %f17, 0fBF000000;
	mul.f32 	%f26, %f17, %f25;
	fma.rn.f32 	%f27, %f26, %f17, %f17;
	fma.rn.f32 	%f28, %f16, 0f3F317218, %f27;
	setp.gt.u32 	%p6, %r49, 2139095039;
	fma.rn.f32 	%f29, %f12, 0f7F800000, 0f7F800000;
	selp.f32 	%f30, %f29, %f28, %p6;
	setp.eq.f32 	%p7, %f12, 0f00000000;
	mul.f32 	%f31, %f30, 0fC0000000;
	selp.f32 	%f32, 0f7F800000, %f31, %p7;
	sqrt.rn.f32 	%f33, %f32;
	sin.approx.f32 	%f34, %f10;
	cos.approx.f32 	%f35, %f10;
	mul.f32 	%f36, %f33, %f34;
	mul.f32 	%f37, %f33, %f35;
	mul.f32 	%f38, %f36, 0f3F000000;
	ld.global.f32 	%f39, [%rd1];
	mul.f32 	%f40, %f1, %f39;
	cvt.f64.f32 	%fd1, %f40;
	add.f64 	%fd2, %fd1, 0d3FF8000000000000;
	ld.global.f32 	%f41, [%rd2];
	mul.f32 	%f42, %f2, %f41;
	cvt.f64.f32 	%fd3, %f42;
	add.f64 	%fd4, %fd2, %fd3;
	mul.f32 	%f43, %f3, %f97;
	cvt.f64.f32 	%fd5, %f43;
	add.f64 	%fd6, %fd4, %fd5;
	cvt.f64.f32 	%fd7, %f38;
	add.f64 	%fd8, %fd6, %fd7;
	cvt.rn.f32.f64 	%f44, %fd8;
	st.global.f32 	[%rd4], %f44;
	ld.global.f32 	%f45, [%rd2];
	st.global.f32 	[%rd1], %f45;
	ld.global.f32 	%f46, [%rd3];
	st.global.f32 	[%rd2], %f46;
	ld.global.f32 	%f47, [%rd4];
	st.global.f32 	[%rd3], %f47;
	mul.f32 	%f48, %f37, 0f3F000000;
	ld.global.f32 	%f49, [%rd1];
	mul.f32 	%f50, %f1, %f49;
	cvt.f64.f32 	%fd9, %f50;
	add.f64 	%fd10, %fd9, 0d3FF8000000000000;
	ld.global.f32 	%f51, [%rd2];
	mul.f32 	%f52, %f2, %f51;
	cvt.f64.f32 	%fd11, %f52;
	add.f64 	%fd12, %fd10, %fd11;
	mul.f32 	%f53, %f3, %f47;
	cvt.f64.f32 	%fd13, %f53;
	add.f64 	%fd14, %fd12, %fd13;
	cvt.f64.f32 	%fd15, %f48;
	add.f64 	%fd16, %fd14, %fd15;
	cvt.rn.f32.f64 	%f54, %fd16;
	st.global.f32 	[%rd4], %f54;
	ld.global.f32 	%f55, [%rd2];
	st.global.f32 	[%rd1], %f55;
	ld.global.f32 	%f56, [%rd3];
	st.global.f32 	[%rd2], %f56;
	ld.global.f32 	%f97, [%rd4];
	st.global.f32 	[%rd3], %f97;
	add.s32 	%r77, %r77, 724874;
	add.s32 	%r76, %r76, 2;
	setp.ne.s32 	%p8, %r76, 0;
	mov.u32 	%r80, %r13;
	mov.u32 	%r82, %r12;
	@%p8 bra 	$L__BB1_3;
	add.s32 	%r83, %r77, -638133224;
	mov.u32 	%r82, %r12;
	mov.u32 	%r80, %r13;
$L__BB1_5:
	and.b32  	%r53, %r24, 1;
	setp.eq.b32 	%p9, %r53, 1;
	not.pred 	%p10, %p9;
	@%p10 bra 	$L__BB1_7;
	shr.u32 	%r54, %r82, 2;
	xor.b32  	%r55, %r54, %r82;
	shl.b32 	%r56, %r79, 4;
	shl.b32 	%r57, %r55, 1;
	xor.b32  	%r58, %r56, %r57;
	xor.b32  	%r59, %r58, %r79;
	xor.b32  	%r60, %r59, %r55;
	add.s32 	%r61, %r83, %r60;
	add.s32 	%r62, %r61, 362437;
	shr.u32 	%r63, %r80, 2;
	xor.b32  	%r64, %r63, %r80;
	shl.b32 	%r65, %r60, 4;
	shl.b32 	%r66, %r64, 1;
	xor.b32  	%r67, %r66, %r65;
	xor.b32  	%r68, %r67, %r64;
	xor.b32  	%r69, %r68, %r60;
	add.s32 	%r70, %r83, %r69;
	add.s32 	%r71, %r70, 724874;
	cvt.rn.f32.u32 	%f57, %r62;
	fma.rn.f32 	%f58, %f57, 0f2F800000, 0f2F000000;
	cvt.rn.f32.u32 	%f59, %r71;
	fma.rn.f32 	%f60, %f59, 0f30C90FDB, 0f30490FDB;
	setp.lt.f32 	%p11, %f58, 0f00800000;
	mul.f32 	%f61, %f58, 0f4B000000;
	selp.f32 	%f62, %f61, %f58, %p11;
	selp.f32 	%f63, 0fC1B80000, 0f00000000, %p11;
	mov.b32 	%r72, %f62;
	add.s32 	%r73, %r72, -1059760811;
	and.b32  	%r74, %r73, -8388608;
	sub.s32 	%r75, %r72, %r74;
	mov.b32 	%f64, %r75;
	cvt.rn.f32.s32 	%f65, %r74;
	fma.rn.f32 	%f66, %f65, 0f34000000, %f63;
	add.f32 	%f67, %f64, 0fBF800000;
	fma.rn.f32 	%f68, %f67, 0fBE055027, 0f3E1039F6;
	fma.rn.f32 	%f69, %f68, %f67, 0fBDF8CDCC;
	fma.rn.f32 	%f70, %f69, %f67, 0f3E0F2955;
	fma.rn.f32 	%f71, %f70, %f67, 0fBE2AD8B9;
	fma.rn.f32 	%f72, %f71, %f67, 0f3E4CED0B;
	fma.rn.f32 	%f73, %f72, %f67, 0fBE7FFF22;
	fma.rn.f32 	%f74, %f73, %f67, 0f3EAAAA78;
	fma.rn.f32 	%f75, %f74, %f67, 0fBF000000;
	mul.f32 	%f76, %f67, %f75;
	fma.rn.f32 	%f77, %f76, %f67, %f67;
	fma.rn.f32 	%f78, %f66, 0f3F317218, %f77;
	setp.gt.u32 	%p12, %r72, 2139095039;
	fma.rn.f32 	%f79, %f62, 0f7F800000, 0f7F800000;
	selp.f32 	%f80, %f79, %f78, %p12;
	setp.eq.f32 	%p13, %f62, 0f00000000;
	mul.f32 	%f81, %f80, 0fC0000000;
	selp.f32 	%f82, 0f7F800000, %f81, %p13;
	sqrt.rn.f32 	%f83, %f82;
	sin.approx.f32 	%f84, %f60;
	mul.f32 	%f85, %f83, %f84;
	mul.f32 	%f86, %f85, 0f3F000000;
	ld.global.f32 	%f87, [%rd1];
	mul.f32 	%f88, %f1, %f87;
	cvt.f64.f32 	%fd17, %f88;
	add.f64 	%fd18, %fd17, 0d3FF8000000000000;
	ld.global.f32 	%f89, [%rd2];
	mul.f32 	%f90, %f2, %f89;
	cvt.f64.f32 	%fd19, %f90;
	add.f64 	%fd20, %fd18, %fd19;
	ld.global.f32 	%f91, [%rd3];
	mul.f32 	%f92, %f3, %f91;
	cvt.f64.f32 	%fd21, %f92;
	add.f64 	%fd22, %fd20, %fd21;
	cvt.f64.f32 	%fd23, %f86;
	add.f64 	%fd24, %fd22, %fd23;
	cvt.rn.f32.f64 	%f93, %fd24;
	st.global.f32 	[%rd4], %f93;
	ld.global.f32 	%f94, [%rd2];
	st.global.f32 	[%rd1], %f94;
	ld.global.f32 	%f95, [%rd3];
	st.global.f32 	[%rd2], %f95;
	ld.global.f32 	%f96, [%rd4];
	st.global.f32 	[%rd3], %f96;
$L__BB1_7:
	ret;

}


// ===== COMPILED SASS (sm_100) =====

	.target	sm_100

	.elftype	@"ET_EXEC"


//--------------------- .note.nv.tkinfo           --------------------------
	.section	.note.nv.tkinfo,"",@"SHT_NOTE"
	.sectionflags	@"SHF_NOTE_NV_TKINFO"
	.tkinfo
        /*0018*/ 	.word	0x00000002
        /*0030*/ 	.string	""
        /*0030*/ 	.string	"ptxas"
        /*0030*/ 	.string	"Cuda compilation tools, release 13.0, V13.0.88"
        /*0030*/ 	.string	"Build cuda_13.0.r13.0/compiler.36424714_0"
        /*0030*/ 	.string	"-arch sm_100 -m 64 "



//--------------------- .note.nv.cuinfo           --------------------------
	.section	.note.nv.cuinfo,"",@"SHT_NOTE"
	.sectionflags	@"SHF_NOTE_NV_CUINFO"
        /*0018*/ 	.short	0x0002
        /*001a*/ 	.short	0x0064
        /*001c*/ 	.short	0x0082
	.zero		2


//--------------------- .nv.info                  --------------------------
	.section	.nv.info,"",@"SHT_CUDA_INFO"
	.align	4


	//----- nvinfo : EIATTR_REGCOUNT
	.align		4
        /*0000*/ 	.byte	0x04, 0x2f
        /*0002*/ 	.short	(.L_11 - .L_10)
	.align		4
.L_10:
        /*0004*/ 	.word	index@(_Z14sim_w_registerPfS_S_S_jj)
        /*0008*/ 	.word	0x0000001b


	//----- nvinfo : EIATTR_FRAME_SIZE
	.align		4
.L_11:
        /*000c*/ 	.byte	0x04, 0x11
        /*000e*/ 	.short	(.L_13 - .L_12)
	.align		4
.L_12:
        /*0010*/ 	.word	index@($__internal_1_$__cuda_sm20_sqrt_rn_f32_slowpath)
        /*0014*/ 	.word	0x00000000


	//----- nvinfo : EIATTR_FRAME_SIZE
	.align		4
.L_13:
        /*0018*/ 	.byte	0x04, 0x11
        /*001a*/ 	.short	(.L_15 - .L_14)
	.align		4
.L_14:
        /*001c*/ 	.word	index@(_Z14sim_w_registerPfS_S_S_jj)
        /*0020*/ 	.word	0x00000000


	//----- nvinfo : EIATTR_REGCOUNT
	.align		4
.L_15:
        /*0024*/ 	.byte	0x04, 0x2f
        /*0026*/ 	.short	(.L_17 - .L_16)
	.align		4
.L_16:
        /*0028*/ 	.word	index@(_Z10sim_w_gmemPfS_S_S_jj)
        /*002c*/ 	.word	0x0000001e


	//----- nvinfo : EIATTR_FRAME_SIZE
	.align		4
.L_17:
        /*0030*/ 	.byte	0x04, 0x11
        /*0032*/ 	.short	(.L_19 - .L_18)
	.align		4
.L_18:
        /*0034*/ 	.word	index@($__internal_0_$__cuda_sm20_sqrt_rn_f32_slowpath)
        /*0038*/ 	.word	0x00000000


	//----- nvinfo : EIATTR_FRAME_SIZE
	.align		4
.L_19:
        /*003c*/ 	.byte	0x04, 0x11
        /*003e*/ 	.short	(.L_21 - .L_20)
	.align		4
.L_20:
        /*0040*/ 	.word	index@(_Z10sim_w_gmemPfS_S_S_jj)
        /*0044*/ 	.word	0x00000000


	//----- nvinfo : EIATTR_MIN_STACK_SIZE
	.align		4
.L_21:
        /*0048*/ 	.byte	0x04, 0x12
        /*004a*/ 	.short	(.L_23 - .L_22)
	.align		4
.L_22:
        /*004c*/ 	.word	index@(_Z10sim_w_gmemPfS_S_S_jj)
        /*0050*/ 	.word	0x00000000


	//----- nvinfo : EIATTR_MIN_STACK_SIZE
	.align		4
.L_23:
        /*0054*/ 	.byte	0x04, 0x12
        /*0056*/ 	.short	(.L_25 - .L_24)
	.align		4
.L_24:
        /*0058*/ 	.word	index@(_Z14sim_w_registerPfS_S_S_jj)
        /*005c*/ 	.word	0x00000000
.L_25:


//--------------------- .nv.compat                --------------------------
	.section	.nv.compat,"",@"SHT_CUDA_COMPAT_INFO"
	.align	4
        /*0000*/ 	.byte	0x02, 0x09, 0x00, 0x00, 0x02, 0x02, 0x01, 0x00, 0x02, 0x05, 0x05, 0x00, 0x03, 0x07, 0x01, 0x01
        /*0010*/ 	.byte	0x02, 0x03, 0x00, 0x00, 0x02, 0x06, 0x01, 0x00, 0x04, 0x0b, 0x08, 0x00, 0x01, 0x00, 0x00, 0x00
        /*0020*/ 	.byte	0x00, 0x00, 0x00, 0x00


//--------------------- .nv.info._Z10sim_w_gmemPfS_S_S_jj --------------------------
	.section	.nv.info._Z10sim_w_gmemPfS_S_S_jj,"",@"SHT_CUDA_INFO"
	.sectionflags	@""
	.align	4


	//----- nvinfo : EIATTR_CUDA_API_VERSION
	.align		4
        /*0000*/ 	.byte	0x04, 0x37
        /*0002*/ 	.short	(.L_27 - .L_26)
.L_26:
        /*0004*/ 	.word	0x00000082


	//----- nvinfo : EIATTR_KPARAM_INFO
	.align		4
.L_27:
        /*0008*/ 	.byte	0x04, 0x17
        /*000a*/ 	.short	(.L_29 - .L_28)
.L_28:
        /*000c*/ 	.word	0x00000000
        /*0010*/ 	.short	0x0005
        /*0012*/ 	.short	0x0024
        /*0014*/ 	.byte	0x00, 0xf0, 0x11, 0x00


	//----- nvinfo : EIATTR_KPARAM_INFO
	.align		4
.L_29:
        /*0018*/ 	.byte	0x04, 0x17
        /*001a*/ 	.short	(.L_31 - .L_30)
.L_30:
        /*001c*/ 	.word	0x00000000
        /*0020*/ 	.short	0x0004
        /*0022*/ 	.short	0x0020
        /*0024*/ 	.byte	0x00, 0xf0, 0x11, 0x00


	//----- nvinfo : EIATTR_KPARAM_INFO
	.align		4
.L_31:
        /*0028*/ 	.byte	0x04, 0x17
        /*002a*/ 	.short	(.L_33 - .L_32)
.L_32:
        /*002c*/ 	.word	0x00000000
        /*0030*/ 	.short	0x0003
        /*0032*/ 	.short	0x0018
        /*0034*/ 	.byte	0x00, 0xf5, 0x21, 0x00


	//----- nvinfo : EIATTR_KPARAM_INFO
	.align		4
.L_33:
        /*0038*/ 	.byte	0x04, 0x17
        /*003a*/ 	.short	(.L_35 - .L_34)
.L_34:
        /*003c*/ 	.word	0x00000000
        /*0040*/ 	.short	0x0002
        /*0042*/ 	.short	0x0010
        /*0044*/ 	.byte	0x00, 0xf5, 0x21, 0x00


	//----- nvinfo : EIATTR_KPARAM_INFO
	.align		4
.L_35:
        /*0048*/ 	.byte	0x04, 0x17
        /*004a*/ 	.short	(.L_37 - .L_36)
.L_36:
        /*004c*/ 	.word	0x00000000
        /*0050*/ 	.short	0x0001
        /*0052*/ 	.short	0x0008
        /*0054*/ 	.byte	0x00, 0xf5, 0x21, 0x00


	//----- nvinfo : EIATTR_KPARAM_INFO
	.align		4
.L_37:
        /*0058*/ 	.byte	0x04, 0x17
        /*005a*/ 	.short	(.L_39 - .L_38)
.L_38:
        /*005c*/ 	.word	0x00000000
        /*0060*/ 	.short	0x0000
        /*0062*/ 	.short	0x0000
        /*0064*/ 	.byte	0x00, 0xf5, 0x21, 0x00


	//----- nvinfo : EIATTR_SPARSE_MMA_MASK
	.align		4
.L_39:
        /*0068*/ 	.byte	0x03, 0x50
        /*006a*/ 	.short	0x0000


	//----- nvinfo : EIATTR_MAXREG_COUNT
	.align		4
        /*006c*/ 	.byte	0x03, 0x1b
        /*006e*/ 	.short	0x00ff


	//----- nvinfo : EIATTR_MERCURY_ISA_VERSION
	.align		4
        /*0070*/ 	.byte	0x03, 0x5f
        /*0072*/ 	.short	0x0101


	//----- nvinfo : EIATTR_VRC_CTA_INIT_COUNT
	.align		4
        /*0074*/ 	.byte	0x02, 0x4a
	.zero		1
	.zero		1


	//----- nvinfo : EIATTR_EXIT_INSTR_OFFSETS
	.align		4
        /*0078*/ 	.byte	0x04, 0x1c
        /*007a*/ 	.short	(.L_41 - .L_40)


	//   ....[0]....
.L_40:
        /*007c*/ 	.word	0x00000080


	//   ....[1]....
        /*0080*/ 	.word	0x000009e0


	//   ....[2]....
        /*0084*/ 	.word	0x00000f70


	//----- nvinfo : EIATTR_CRS_STACK_SIZE
	.align		4
.L_41:
        /*0088*/ 	.byte	0x04, 0x1e
        /*008a*/ 	.short	(.L_43 - .L_42)
.L_42:
        /*008c*/ 	.word	0x00000000


	//----- nvinfo : EIATTR_CBANK_PARAM_SIZE
	.align		4
.L_43:
        /*0090*/ 	.byte	0x03, 0x19
        /*0092*/ 	.short	0x0028


	//----- nvinfo : EIATTR_PARAM_CBANK
	.align		4
        /*0094*/ 	.byte	0x04, 0x0a
        /*0096*/ 	.short	(.L_45 - .L_44)
	.align		4
.L_44:
        /*0098*/ 	.word	index@(.nv.constant0._Z10sim_w_gmemPfS_S_S_jj)
        /*009c*/ 	.short	0x0380
        /*009e*/ 	.short	0x0028


	//----- nvinfo : EIATTR_SW_WAR
	.align		4
.L_45:
        /*00a0*/ 	.byte	0x04, 0x36
        /*00a2*/ 	.short	(.L_47 - .L_46)
.L_46:
        /*00a4*/ 	.word	0x00000008
.L_47:


//--------------------- .nv.info._Z14sim_w_registerPfS_S_S_jj --------------------------
	.section	.nv.info._Z14sim_w_registerPfS_S_S_jj,"",@"SHT_CUDA_INFO"
	.sectionflags	@""
	.align	4


	//----- nvinfo : EIATTR_CUDA_API_VERSION
	.align		4
        /*0000*/ 	.byte	0x04, 0x37
        /*0002*/ 	.short	(.L_49 - .L_48)
.L_48:
        /*0004*/ 	.word	0x00000082


	//----- nvinfo : EIATTR_KPARAM_INFO
	.align		4
.L_49:
        /*0008*/ 	.byte	0x04, 0x17
        /*000a*/ 	.short	(.L_51 - .L_50)
.L_50:
        /*000c*/ 	.word	0x00000000
        /*0010*/ 	.short	0x0005
        /*0012*/ 	.short	0x0024
        /*0014*/ 	.byte	0x00, 0xf0, 0x11, 0x00


	//----- nvinfo : EIATTR_KPARAM_INFO
	.align		4
.L_51:
        /*0018*/ 	.byte	0x04, 0x17
        /*001a*/ 	.short	(.L_53 - .L_52)
.L_52:
        /*001c*/ 	.word	0x00000000
        /*0020*/ 	.short	0x0004
        /*0022*/ 	.short	0x0020
        /*0024*/ 	.byte	0x00, 0xf0, 0x11, 0x00


	//----- nvinfo : EIATTR_KPARAM_INFO
	.align		4
.L_53:
        /*0028*/ 	.byte	0x04, 0x17
        /*002a*/ 	.short	(.L_55 - .L_54)
.L_54:
        /*002c*/ 	.word	0x00000000
        /*0030*/ 	.short	0x0003
        /*0032*/ 	.short	0x0018
        /*0034*/ 	.byte	0x00, 0xf5, 0x21, 0x00


	//----- nvinfo : EIATTR_KPARAM_INFO
	.align		4
.L_55:
        /*0038*/ 	.byte	0x04, 0x17
        /*003a*/ 	.short	(.L_57 - .L_56)
.L_56:
        /*003c*/ 	.word	0x00000000
        /*0040*/ 	.short	0x0002
        /*0042*/ 	.short	0x0010
        /*0044*/ 	.byte	0x00, 0xf5, 0x21, 0x00


	//----- nvinfo : EIATTR_KPARAM_INFO
	.align		4
.L_57:
        /*0048*/ 	.byte	0x04, 0x17
        /*004a*/ 	.short	(.L_59 - .L_58)
.L_58:
        /*004c*/ 	.word	0x00000000
        /*0050*/ 	.short	0x0001
        /*0052*/ 	.short	0x0008
        /*0054*/ 	.byte	0x00, 0xf5, 0x21, 0x00


	//----- nvinfo : EIATTR_KPARAM_INFO
	.align		4
.L_59:
        /*0058*/ 	.byte	0x04, 0x17
        /*005a*/ 	.short	(.L_61 - .L_60)
.L_60:
        /*005c*/ 	.word	0x00000000
        /*0060*/ 	.short	0x0000
        /*0062*/ 	.short	0x0000
        /*0064*/ 	.byte	0x00, 0xf5, 0x21, 0x00


	//----- nvinfo : EIATTR_SPARSE_MMA_MASK
	.align		4
.L_61:
        /*0068*/ 	.byte	0x03, 0x50
        /*006a*/ 	.short	0x0000


	//----- nvinfo : EIATTR_MAXREG_COUNT
	.align		4
        /*006c*/ 	.byte	0x03, 0x1b
        /*006e*/ 	.short	0x00ff


	//----- nvinfo : EIATTR_MERCURY_ISA_VERSION
	.align		4
        /*0070*/ 	.byte	0x03, 0x5f
        /*0072*/ 	.short	0x0101


	//----- nvinfo : EIATTR_VRC_CTA_INIT_COUNT
	.align		4
        /*0074*/ 	.byte	0x02, 0x4a
	.zero		1
	.zero		1


	//----- nvinfo : EIATTR_EXIT_INSTR_OFFSETS
	.align		4
        /*0078*/ 	.byte	0x04, 0x1c
        /*007a*/ 	.short	(.L_63 - .L_62)


	//   ....[0]....
.L_62:
        /*007c*/ 	.word	0x00000070


	//   ....[1]....
        /*0080*/ 	.word	0x00000e50


	//----- nvinfo : EIATTR_CRS_STACK_SIZE
	.align		4
.L_63:
        /*0084*/ 	.byte	0x04, 0x1e
        /*0086*/ 	.short	(.L_65 - .L_64)
.L_64:
        /*0088*/ 	.word	0x00000000


	//----- nvinfo : EIATTR_CBANK_PARAM_SIZE
	.align		4
.L_65:
        /*008c*/ 	.byte	0x03, 0x19
        /*008e*/ 	.short	0x0028


	//----- nvinfo : EIATTR_PARAM_CBANK
	.align		4
        /*0090*/ 	.byte	0x04, 0x0a
        /*0092*/ 	.short	(.L_67 - .L_66)
	.align		4
.L_66:
        /*0094*/ 	.word	index@(.nv.constant0._Z14sim_w_registerPfS_S_S_jj)
        /*0098*/ 	.short	0x0380
        /*009a*/ 	.short	0x0028


	//----- nvinfo : EIATTR_SW_WAR
	.align		4
.L_67:
        /*009c*/ 	.byte	0x04, 0x36
        /*009e*/ 	.short	(.L_69 - .L_68)
.L_68:
        /*00a0*/ 	.word	0x00000008
.L_69:


//--------------------- .nv.callgraph             --------------------------
	.section	.nv.callgraph,"",@"SHT_CUDA_CALLGRAPH"
	.align	4
	.sectionentsize	8
	.align		4
        /*0000*/ 	.word	0x00000000
	.align		4
        /*0004*/ 	.word	0xffffffff
	.align		4
        /*0008*/ 	.word	0x00000000
	.align		4
        /*000c*/ 	.word	0xfffffffe
	.align		4
        /*0010*/ 	.word	0x00000000
	.align		4
        /*0014*/ 	.word	0xfffffffd
	.align		4
        /*0018*/ 	.word	0x00000000
	.align		4
        /*001c*/ 	.word	0xfffffffc


//--------------------- .nv.constant4             --------------------------
	.section	.nv.constant4,"a",@progbits
	.align	8
	.align		8
.nv.constant4:
        /*0000*/ 	.dword	precalc_xorwow_matrix
	.align		8
        /*0008*/ 	.dword	precalc_xorwow_offset_matrix
	.align		8
        /*0010*/ 	.dword	mrg32k3aM1
	.align		8
        /*0018*/ 	.dword	mrg32k3aM2
	.align		8
        /*0020*/ 	.dword	mrg32k3aM1SubSeq
	.align		8
        /*0028*/ 	.dword	mrg32k3aM2SubSeq
	.align		8
        /*0030*/ 	.dword	mrg32k3aM1Seq
	.align		8
        /*0038*/ 	.dword	mrg32k3aM2Seq


//--------------------- .nv.constant3             --------------------------
	.section	.nv.constant3,"a",@progbits
	.align	8
.nv.constant3:
	.type		__cr_lgamma_table,@object
	.size		__cr_lgamma_table,(c_phi - __cr_lgamma_table)
__cr_lgamma_table:
        /*0000*/ 	.byte	0x00, 0x00, 0x00, 0x00, 0x00, 0x00, 0x00, 0x00, 0x00, 0x00, 0x00, 0x00, 0x00, 0x00, 0x00, 0x00
        /*0010*/ 	.byte	0xef, 0x39, 0xfa, 0xfe, 0x42, 0x2e, 0xe6, 0x3f, 0x02, 0x20, 0x2a, 0xfa, 0x0b, 0xab, 0xfc, 0x3f
        /*0020*/ 	.byte	0xf9, 0x2c, 0x92, 0x7c, 0xa7, 0x6c, 0x09, 0x40, 0xc9, 0x79, 0x44, 0x3c, 0x64, 0x26, 0x13, 0x40
        /*0030*/ 	.byte	0xca, 0x01, 0xcf, 0x3a, 0x27, 0x51, 0x1a, 0x40, 0x30, 0xcc, 0x2d, 0xf3, 0xe1, 0x0c, 0x21, 0x40
        /*0040*/ 	.byte	0x0d, 0xb7, 0xfc, 0x82, 0x8e, 0x35, 0x25, 0x40
	.type		c_phi,@object
	.size		c_phi,(.L_9 - c_phi)
c_phi:
	.zero		12
.L_9:


//--------------------- .text._Z10sim_w_gmemPfS_S_S_jj --------------------------
	.section	.text._Z10sim_w_gmemPfS_S_S_jj,"ax",@progbits
	.align	128
        .global         _Z10sim_w_gmemPfS_S_S_jj
        .type           _Z10sim_w_gmemPfS_S_S_jj,@function
        .size           _Z10sim_w_gmemPfS_S_S_jj,(.L_x_23 - _Z10sim_w_gmemPfS_S_S_jj)
        .other          _Z10sim_w_gmemPfS_S_S_jj,@"STO_CUDA_ENTRY STV_DEFAULT"
_Z10sim_w_gmemPfS_S_S_jj:
.text._Z10sim_w_gmemPfS_S_S_jj:
[----:B------:R-:W-:Y:S01]  /*0000*/  LDC R1, c[0x0][0x37c] ;  /* 0x0000df00ff017b82 */ /* 0x000fe20000000800 */
[----:B------:R-:W0:Y:S07]  /*0010*/  S2R R0, SR_TID.X ;  /* 0x0000000000007919 */ /* 0x000e2e0000002100 */
[----:B------:R-:W0:Y:S01]  /*0020*/  S2UR UR4, SR_CTAID.X ;  /* 0x00000000000479c3 */ /* 0x000e220000002500 */
[----:B------:R-:W1:Y:S07]  /*0030*/  LDCU.64 UR8, c[0x0][0x3a0] ;  /* 0x00007400ff0877ac */ /* 0x000e6e0008000a00 */
[----:B------:R-:W0:Y:S01]  /*0040*/  LDC R11, c[0x0][0x360] ;  /* 0x0000d800ff0b7b82 */ /* 0x000e220000000800 */
[----:B-1----:R-:W-:Y:S01]  /*0050*/  ISETP.NE.AND P0, PT, RZ, UR9, PT ;  /* 0x00000009ff007c0c */ /* 0x002fe2000bf05270 */
[----:B0-----:R-:W-:-:S05]  /*0060*/  IMAD R11, R11, UR4, R0 ;  /* 0x000000040b0b7c24 */ /* 0x001fca000f8e0200 */
[----:B------:R-:W-:-:S13]  /*0070*/  ISETP.GE.U32.OR P0, PT, R11, UR8, !P0 ;  /* 0x000000080b007c0c */ /* 0x000fda000c706470 */
[----:B------:R-:W-:Y:S05]  /*0080*/  @P0 EXIT ;  /* 0x000000000000094d */ /* 0x000fea0003800000 */
[----:B------:R-:W0:Y:S01]  /*0090*/  LDC.64 R8, c[0x0][0x390] ;  /* 0x0000e400ff087b82 */ /* 0x000e220000000a00 */
[----:B------:R-:W-:Y:S01]  /*00a0*/  UISETP.NE.AND UP0, UPT, UR9, 0x1, UPT ;  /* 0x000000010900788c */ /* 0x000fe2000bf05270 */
[----:B------:R-:W-:Y:S01]  /*00b0*/  LOP3.LUT R0, R11, 0xaad26b49, RZ, 0x3c, !PT ;  /* 0xaad26b490b007812 */ /* 0x000fe200078e3cff */
[----:B------:R-:W1:Y:S04]  /*00c0*/  LDCU.64 UR6, c[0x0][0x358] ;  /* 0x00006b00ff0677ac */ /* 0x000e680008000a00 */
[----:B------:R-:W-:Y:S01]  /*00d0*/  IMAD R10, R0, 0x4182bed5, RZ ;  /* 0x4182bed5000a7824 */ /* 0x000fe200078e02ff */
[----:B------:R-:W2:Y:S03]  /*00e0*/  LDC.64 R6, c[0x0][0x388] ;  /* 0x0000e200ff067b82 */ /* 0x000ea60000000a00 */
[C---:B------:R-:W-:Y:S01]  /*00f0*/  VIADD R19, R10.reuse, 0xd9f6dc18 ;  /* 0xd9f6dc180a137836 */ /* 0x040fe20000000000 */
[----:B------:R-:W-:-:S02]  /*0100*/  IADD3 R16, PT, PT, R10, 0x583f19, RZ ;  /* 0x00583f190a107810 */ /* 0x000fc40007ffe0ff */
[C---:B------:R-:W-:Y:S02]  /*0110*/  LOP3.LUT R0, R10.reuse, 0x159a55e5, RZ, 0x3c, !PT ;  /* 0x159a55e50a007812 */ /* 0x040fe400078e3cff */
[----:B------:R-:W3:Y:S01]  /*0120*/  LDC.64 R4, c[0x0][0x380] ;  /* 0x0000e000ff047b82 */ /* 0x000ee20000000a00 */
[----:B------:R-:W-:-:S07]  /*0130*/  IADD3 R18, PT, PT, R10, 0x75bcd15, RZ ;  /* 0x075bcd150a127810 */ /* 0x000fce0007ffe0ff */
[----:B------:R-:W4:Y:S01]  /*0140*/  LDC.64 R2, c[0x0][0x398] ;  /* 0x0000e600ff027b82 */ /* 0x000f220000000a00 */
[----:B0-----:R-:W-:-:S04]  /*0150*/  IMAD.WIDE.U32 R8, R11, 0x4, R8 ;  /* 0x000000040b087825 */ /* 0x001fc800078e0008 */
[----:B--2---:R-:W-:-:S04]  /*0160*/  IMAD.WIDE.U32 R6, R11, 0x4, R6 ;  /* 0x000000040b067825 */ /* 0x004fc800078e0006 */
[----:B---3--:R-:W-:-:S04]  /*0170*/  IMAD.WIDE.U32 R4, R11, 0x4, R4 ;  /* 0x000000040b047825 */ /* 0x008fc800078e0004 */
[----:B----4-:R-:W-:Y:S01]  /*0180*/  IMAD.WIDE.U32 R2, R11, 0x4, R2 ;  /* 0x000000040b027825 */ /* 0x010fe200078e0002 */
[----:B-1----:R-:W-:Y:S06]  /*0190*/  BRA.U !UP0, `(.L_x_0) ;  /* 0x0000000908047547 */ /* 0x002fec000b800000 */
[----:B------:R0:W5:Y:S01]  /*01a0*/  LDG.E R11, desc[UR6][R4.64] ;  /* 0x00000006040b7981 */ /* 0x000162000c1e1900 */
[----:B------:R-:W-:Y:S01]  /*01b0*/  HFMA2 R22, -RZ, RZ, -310, -36736 ;  /* 0xdcd8f87cff167431 */ /* 0x000fe200000001ff */
[----:B------:R-:W-:Y:S01]  /*01c0*/  ULOP3.LUT UR4, UR9, 0xfffffffe, URZ, 0xc0, !UPT ;  /* 0xfffffffe09047892 */ /* 0x000fe2000f8ec0ff */
[----:B------:R-:W-:Y:S01]  /*01d0*/  MOV R19, R10 ;  /* 0x0000000a00137202 */ /* 0x000fe20000000f00 */
[----:B------:R-:W-:Y:S01]  /*01e0*/  IMAD.MOV.U32 R20, RZ, RZ, -0x75bd8fc ;  /* 0xf8a42704ff147424 */ /* 0x000fe200078e00ff */
[----:B------:R-:W1:Y:S01]  /*01f0*/  LDCU UR5, c[0x3][0x50] ;  /* 0x00c00a00ff0577ac */ /* 0x000e620008000800 */
[----:B------:R-:W2:Y:S01]  /*0200*/  LDCU.64 UR10, c[0x3][0x48] ;  /* 0x00c00900ff0a77ac */ /* 0x000ea20008000a00 */
[----:B------:R-:W-:-:S12]  /*0210*/  UIADD3 UR4, UPT, UPT, -UR4, URZ, URZ ;  /* 0x000000ff04047290 */ /* 0x000fd8000fffe1ff */
.L_x_5:
[----:B---3--:R-:W-:Y:S01]  /*0220*/  SHF.R.U32.HI R13, RZ, 0x2, R18 ;  /* 0x00000002ff0d7819 */ /* 0x008fe20000011612 */
[----:B------:R-:W-:Y:S01]  /*0230*/  IMAD.MOV.U32 R17, RZ, RZ, R22 ;  /* 0x000000ffff117224 */ /* 0x000fe200078e0016 */
[----:B------:R-:W-:Y:S01]  /*0240*/  SHF.L.U32 R15, R16, 0x4, RZ ;  /* 0x00000004100f7819 */ /* 0x000fe200000006ff */
[----:B------:R-:W-:Y:S01]  /*0250*/  BSSY.RECONVERGENT B0, `(.L_x_1) ;  /* 0x000003f000007945 */ /* 0x000fe20003800200 */
[----:B------:R-:W-:Y:S02]  /*0260*/  LOP3.LUT R13, R13, R18, RZ, 0x3c, !PT ;  /* 0x000000120d0d7212 */ /* 0x000fe400078e3cff */
[----:B------:R-:W-:Y:S02]  /*0270*/  MOV R18, R20 ;  /* 0x0000001400127202 */ /* 0x000fe40000000f00 */
[----:B------:R-:W-:Y:S02]  /*0280*/  SHF.L.U32 R10, R13, 0x1, RZ ;  /* 0x000000010d0a7819 */ /* 0x000fe400000006ff */
[----:B------:R-:W-:-:S02]  /*0290*/  MOV R20, R16 ;  /* 0x0000001000147202 */ /* 0x000fc40000000f00 */
[----:B------:R-:W-:Y:S02]  /*02a0*/  LOP3.LUT R10, R16, R15, R10, 0x96, !PT ;  /* 0x0000000f100a7212 */ /* 0x000fe400078e960a */
[----:B------:R-:W-:Y:S02]  /*02b0*/  MOV R15, 0x3e055027 ;  /* 0x3e055027000f7802 */ /* 0x000fe40000000f00 */
[----:B------:R-:W-:Y:S02]  /*02c0*/  LOP3.LUT R22, R10, R13, RZ, 0x3c, !PT ;  /* 0x0000000d0a167212 */ /* 0x000fe400078e3cff */
[----:B------:R-:W-:Y:S02]  /*02d0*/  MOV R13, 0x2f800000 ;  /* 0x2f800000000d7802 */ /* 0x000fe40000000f00 */
[----:B------:R-:W-:-:S04]  /*02e0*/  IADD3 R10, PT, PT, R19, -0x26039c23, R22 ;  /* 0xd9fc63dd130a7810 */ /* 0x000fc80007ffe016 */
[----:B------:R-:W-:-:S05]  /*02f0*/  I2FP.F32.U32 R10, R10 ;  /* 0x0000000a000a7245 */ /* 0x000fca0000201000 */
[----:B------:R-:W-:-:S05]  /*0300*/  FFMA R10, R10, R13, 1.1641532182693481445e-10 ;  /* 0x2f0000000a0a7423 */ /* 0x000fca000000000d */
[----:B------:R-:W-:-:S04]  /*0310*/  FSETP.GEU.AND P0, PT, R10, 1.175494350822287508e-38, PT ;  /* 0x008000000a00780b */ /* 0x000fc80003f0e000 */
[----:B------:R-:W-:-:S09]  /*0320*/  FSEL R14, RZ, -23, P0 ;  /* 0xc1b80000ff0e7808 */ /* 0x000fd20000000000 */
[----:B------:R-:W-:-:S05]  /*0330*/  @!P0 FMUL R10, R10, 8388608 ;  /* 0x4b0000000a0a8820 */ /* 0x000fca0000400000 */
[C---:B------:R-:W-:Y:S02]  /*0340*/  IADD3 R12, PT, PT, R10.reuse, -0x3f2aaaab, RZ ;  /* 0xc0d555550a0c7810 */ /* 0x040fe40007ffe0ff */
[----:B------:R-:W-:Y:S02]  /*0350*/  ISETP.GT.U32.AND P0, PT, R10, 0x7f7fffff, PT ;  /* 0x7f7fffff0a00780c */ /* 0x000fe40003f04070 */
[----:B------:R-:W-:-:S05]  /*0360*/  LOP3.LUT R13, R12, 0xff800000, RZ, 0xc0, !PT ;  /* 0xff8000000c0d7812 */ /* 0x000fca00078ec0ff */
[----:B------:R-:W-:-:S04]  /*0370*/  IMAD.IADD R12, R10, 0x1, -R13 ;  /* 0x000000010a0c7824 */ /* 0x000fc800078e0a0d */
[----:B------:R-:W-:-:S04]  /*0380*/  FADD R12, R12, -1 ;  /* 0xbf8000000c0c7421 */ /* 0x000fc80000000000 */
[----:B------:R-:W-:-:S04]  /*0390*/  FFMA R15, R12, -R15, 0.14084610342979431152 ;  /* 0x3e1039f60c0f7423 */ /* 0x000fc8000000080f */
[----:B------:R-:W-:-:S04]  /*03a0*/  FFMA R15, R12, R15, -0.12148627638816833496 ;  /* 0xbdf8cdcc0c0f7423 */ /* 0x000fc8000000000f */
[----:B------:R-:W-:-:S04]  /*03b0*/  FFMA R15, R12, R15, 0.13980610668659210205 ;  /* 0x3e0f29550c0f7423 */ /* 0x000fc8000000000f */
[----:B------:R-:W-:-:S04]  /*03c0*/  FFMA R15, R12, R15, -0.16684235632419586182 ;  /* 0xbe2ad8b90c0f7423 */ /* 0x000fc8000000000f */
[----:B------:R-:W-:-:S04]  /*03d0*/  FFMA R15, R12, R15, 0.20012299716472625732 ;  /* 0x3e4ced0b0c0f7423 */ /* 0x000fc8000000000f */
[----:B------:R-:W-:-:S04]  /*03e0*/  FFMA R15, R12, R15, -0.24999669194221496582 ;  /* 0xbe7fff220c0f7423 */ /* 0x000fc8000000000f */
[----:B------:R-:W-:-:S04]  /*03f0*/  FFMA R15, R12, R15, 0.33333182334899902344 ;  /* 0x3eaaaa780c0f7423 */ /* 0x000fc8000000000f */
[C---:B------:R-:W-:Y:S01]  /*0400*/  FFMA R21, R12.reuse, R15, -0.5 ;  /* 0xbf0000000c157423 */ /* 0x040fe2000000000f */
[----:B------:R-:W-:Y:S02]  /*0410*/  I2FP.F32.S32 R15, R13 ;  /* 0x0000000d000f7245 */ /* 0x000fe40000201400 */
[----:B------:R-:W-:Y:S01]  /*0420*/  SHF.R.U32.HI R13, RZ, 0x2, R0 ;  /* 0x00000002ff0d7819 */ /* 0x000fe20000011600 */
[C---:B------:R-:W-:Y:S02]  /*0430*/  FMUL R21, R12.reuse, R21 ;  /* 0x000000150c157220 */ /* 0x040fe40000400000 */
[----:B------:R-:W-:Y:S01]  /*0440*/  FFMA R14, R15, 1.1920928955078125e-07, R14 ;  /* 0x340000000f0e7823 */ /* 0x000fe2000000000e */
[----:B------:R-:W-:Y:S01]  /*0450*/  LOP3.LUT R13, R13, R0, RZ, 0x3c, !PT ;  /* 0x000000000d0d7212 */ /* 0x000fe200078e3cff */
[----:B------:R-:W-:Y:S01]  /*0460*/  FFMA R21, R12, R21, R12 ;  /* 0x000000150c157223 */ /* 0x000fe2000000000c */
[----:B------:R-:W-:Y:S02]  /*0470*/  MOV R15, 0x7f800000 ;  /* 0x7f800000000f7802 */ /* 0x000fe40000000f00 */
[----:B------:R-:W-:Y:S01]  /*0480*/  SHF.L.U32 R0, R22, 0x4, RZ ;  /* 0x0000000416007819 */ /* 0x000fe200000006ff */
[----:B------:R-:W-:Y:S01]  /*0490*/  FFMA R14, R14, 0.69314718246459960938, R21 ;  /* 0x3f3172180e0e7823 */ /* 0x000fe20000000015 */
[----:B------:R-:W-:-:S02]  /*04a0*/  IMAD.SHL.U32 R12, R13, 0x2, RZ ;  /* 0x000000020d0c7824 */ /* 0x000fc400078e00ff */
[C---:B------:R-:W-:Y:S01]  /*04b0*/  @P0 FFMA R14, R10.reuse, R15, +INF ;  /* 0x7f8000000a0e0423 */ /* 0x040fe2000000000f */
[----:B------:R-:W-:Y:S01]  /*04c0*/  FSETP.NEU.AND P0, PT, R10, RZ, PT ;  /* 0x000000ff0a00720b */ /* 0x000fe20003f0d000 */
[----:B------:R-:W-:Y:S01]  /*04d0*/  IMAD.MOV.U32 R21, RZ, RZ, 0x30c90fdb ;  /* 0x30c90fdbff157424 */ /* 0x000fe200078e00ff */
[----:B------:R-:W-:Y:S01]  /*04e0*/  LOP3.LUT R13, R13, R12, R0, 0x96, !PT ;  /* 0x0000000c0d0d7212 */ /* 0x000fe200078e9600 */
[----:B------:R-:W-:-:S03]  /*04f0*/  FMUL R14, R14, -2 ;  /* 0xc00000000e0e7820 */ /* 0x000fc60000400000 */
[----:B------:R-:W-:Y:S02]  /*0500*/  LOP3.LUT R0, R13, R22, RZ, 0x3c, !PT ;  /* 0x000000160d007212 */ /* 0x000fe400078e3cff */
[----:B------:R-:W-:Y:S02]  /*0510*/  FSEL R13, R14, +INF , P0 ;  /* 0x7f8000000e0d7808 */ /* 0x000fe40000000000 */
[--C-:B------:R-:W-:Y:S01]  /*0520*/  IADD3 R10, PT, PT, R19, -0x25fe145e, R0.reuse ;  /* 0xda01eba2130a7810 */ /* 0x100fe20007ffe000 */
[----:B------:R-:W-:Y:S01]  /*0530*/  IMAD.MOV.U32 R16, RZ, RZ, R0 ;  /* 0x000000ffff107224 */ /* 0x000fe200078e0000 */
[----:B------:R-:W-:Y:S01]  /*0540*/  IADD3 R14, PT, PT, R13, -0xd000000, RZ ;  /* 0xf30000000d0e7810 */ /* 0x000fe20007ffe0ff */
[----:B------:R3:W4:Y:S01]  /*0550*/  MUFU.RSQ R12, R13 ;  /* 0x0000000d000c7308 */ /* 0x0007220000001400 */
[----:B------:R-:W-:Y:S02]  /*0560*/  I2FP.F32.U32 R10, R10 ;  /* 0x0000000a000a7245 */ /* 0x000fe40000201000 */
[----:B------:R-:W-:-:S03]  /*0570*/  ISETP.GT.U32.AND P0, PT, R14, 0x727fffff, PT ;  /* 0x727fffff0e00780c */ /* 0x000fc60003f04070 */
[----:B------:R-:W-:-:S10]  /*0580*/  FFMA R21, R10, R21, 7.314590599882819788e-10 ;  /* 0x30490fdb0a157423 */ /* 0x000fd40000000015 */
[----:B---3--:R-:W-:Y:S05]  /*0590*/  @!P0 BRA `(.L_x_2) ;  /* 0x0000000000188947 */ /* 0x008fea0003800000 */
[----:B------:R-:W-:Y:S01]  /*05a0*/  BSSY.RECONVERGENT B1, `(.L_x_3) ;  /* 0x0000004000017945 */ /* 0x000fe20003800200 */
[----:B------:R-:W-:Y:S02]  /*05b0*/  MOV R0, R13 ;  /* 0x0000000d00007202 */ /* 0x000fe40000000f00 */
[----:B------:R-:W-:-:S07]  /*05c0*/  MOV R24, 0x5e0 ;  /* 0x000005e000187802 */ /* 0x000fce0000000f00 */
[----:B012-45:R-:W-:Y:S05]  /*05d0*/  CALL.REL.NOINC `($__internal_0_$__cuda_sm20_sqrt_rn_f32_slowpath) ;  /* 0x0000000800687944 */ /* 0x037fea0003c00000 */
[----:B------:R-:W-:Y:S05]  /*05e0*/  BSYNC.RECONVERGENT B1 ;  /* 0x0000000000017941 */ /* 0x000fea0003800200 */
.L_x_3:
[----:B------:R-:W-:Y:S05]  /*05f0*/  BRA `(.L_x_4) ;  /* 0x0000000000107947 */ /* 0x000fea0003800000 */
.L_x_2:
[----:B----4-:R-:W-:Y:S01]  /*0600*/  FMUL.FTZ R0, R13, R12 ;  /* 0x0000000c0d007220 */ /* 0x010fe20000410000 */
[----:B------:R-:W-:-:S03]  /*0610*/  FMUL.FTZ R10, R12, 0.5 ;  /* 0x3f0000000c0a7820 */ /* 0x000fc60000410000 */
[----:B------:R-:W-:-:S04]  /*0620*/  FFMA R13, -R0, R0, R13 ;  /* 0x00000000000d7223 */ /* 0x000fc8000000010d */
[----:B------:R-:W-:-:S07]  /*0630*/  FFMA R0, R13, R10, R0 ;  /* 0x0000000a0d007223 */ /* 0x000fce0000000000 */
.L_x_4:
[----:B-12---:R-:W-:Y:S05]  /*0640*/  BSYNC.RECONVERGENT B0 ;  /* 0x0000000000007941 */ /* 0x006fea0003800200 */
.L_x_1:
[----:B------:R-:W2:Y:S04]  /*0650*/  LDG.E R10, desc[UR6][R8.64] ;  /* 0x00000006080a7981 */ /* 0x000ea8000c1e1900 */
[----:B------:R-:W3:Y:S01]  /*0660*/  LDG.E R12, desc[UR6][R6.64] ;  /* 0x00000006060c7981 */ /* 0x000ee2000c1e1900 */
[----:B------:R-:W-:Y:S01]  /*0670*/  FMUL.RZ R21, R21, 0.15915493667125701904 ;  /* 0x3e22f98315157820 */ /* 0x000fe2000040c000 */
[----:B-----5:R-:W-:-:S03]  /*0680*/  FMUL R26, R11, UR10 ;  /* 0x0000000a0b1a7c20 */ /* 0x020fc60008400000 */
[----:B------:R-:W1:Y:S02]  /*0690*/  MUFU.SIN R23, R21 ;  /* 0x0000001500177308 */ /* 0x000e640000000400 */
[----:B-1----:R-:W-:Y:S01]  /*06a0*/  FMUL.D2 R23, R23, R0 ;  /* 0x0000000017177220 */ /* 0x002fe20000300000 */
[----:B--2---:R-:W-:-:S05]  /*06b0*/  FMUL R24, R10, UR5 ;  /* 0x000000050a187c20 */ /* 0x004fca0008400000 */
[----:B------:R-:W-:Y:S01]  /*06c0*/  F2F.F64.F32 R10, R26 ;  /* 0x0000001a000a7310 */ /* 0x000fe20000201800 */
[----:B---3--:R-:W-:-:S07]  /*06d0*/  FMUL R25, R12, UR11 ;  /* 0x0000000b0c197c20 */ /* 0x008fce0008400000 */
[----:B------:R-:W1:Y:S08]  /*06e0*/  F2F.F64.F32 R14, R24 ;  /* 0x00000018000e7310 */ /* 0x000e700000201800 */
[----:B------:R-:W2:Y:S01]  /*06f0*/  F2F.F64.F32 R12, R25 ;  /* 0x00000019000c7310 */ /* 0x000ea20000201800 */
[----:B-1----:R-:W-:-:S08]  /*0700*/  DADD R14, R14, 1.5 ;  /* 0x3ff800000e0e7429 */ /* 0x002fd00000000000 */
[----:B--2---:R-:W-:Y:S02]  /*0710*/  DADD R12, R14, R12 ;  /* 0x000000000e0c7229 */ /* 0x004fe4000000000c */
[----:B------:R-:W1:Y:S06]  /*0720*/  F2F.F64.F32 R14, R23 ;  /* 0x00000017000e7310 */ /* 0x000e6c0000201800 */
[----:B------:R-:W-:-:S08]  /*0730*/  DADD R10, R12, R10 ;  /* 0x000000000c0a7229 */ /* 0x000fd0000000000a */
[----:B-1----:R-:W-:-:S10]  /*0740*/  DADD R10, R10, R14 ;  /* 0x000000000a0a7229 */ /* 0x002fd4000000000e */
[----:B------:R-:W1:Y:S02]  /*0750*/  F2F.F32.F64 R11, R10 ;  /* 0x0000000a000b7310 */ /* 0x000e640000301000 */
[----:B-1----:R1:W-:Y:S04]  /*0760*/  STG.E desc[UR6][R2.64], R11 ;  /* 0x0000000b02007986 */ /* 0x0023e8000c101906 */
[----:B------:R-:W2:Y:S04]  /*0770*/  LDG.E R15, desc[UR6][R6.64] ;  /* 0x00000006060f7981 */ /* 0x000ea8000c1e1900 */
[----:B--2---:R2:W-:Y:S04]  /*0780*/  STG.E desc[UR6][R8.64], R15 ;  /* 0x0000000f08007986 */ /* 0x0045e8000c101906 */
[----:B------:R-:W3:Y:S04]  /*0790*/  LDG.E R25, desc[UR6][R4.64] ;  /* 0x0000000604197981 */ /* 0x000ee8000c1e1900 */
[----:B---3--:R3:W-:Y:S04]  /*07a0*/  STG.E desc[UR6][R6.64], R25 ;  /* 0x0000001906007986 */ /* 0x0087e8000c101906 */
[----:B------:R-:W4:Y:S04]  /*07b0*/  LDG.E R27, desc[UR6][R2.64] ;  /* 0x00000006021b7981 */ /* 0x000f28000c1e1900 */
[----:B----4-:R3:W-:Y:S04]  /*07c0*/  STG.E desc[UR6][R4.64], R27 ;  /* 0x0000001b04007986 */ /* 0x0107e8000c101906 */
[----:B------:R-:W4:Y:S04]  /*07d0*/  LDG.E R12, desc[UR6][R8.64] ;  /* 0x00000006080c7981 */ /* 0x000f28000c1e1900 */
[----:B------:R-:W2:Y:S01]  /*07e0*/  LDG.E R14, desc[UR6][R6.64] ;  /* 0x00000006060e7981 */ /* 0x000ea2000c1e1900 */
[----:B------:R-:W0:Y:S02]  /*07f0*/  MUFU.COS R21, R21 ;  /* 0x0000001500157308 */ /* 0x000e240000000000 */
[----:B0-----:R-:W-:Y:S01]  /*0800*/  FMUL.D2 R0, R21, R0 ;  /* 0x0000000015007220 */ /* 0x001fe20000300000 */
[----:B----4-:R-:W-:-:S05]  /*0810*/  FMUL R23, R12, UR5 ;  /* 0x000000050c177c20 */ /* 0x010fca0008400000 */
[----:B------:R-:W0:Y:S01]  /*0820*/  F2F.F64.F32 R12, R23 ;  /* 0x00000017000c7310 */ /* 0x000e220000201800 */
[----:B--2---:R-:W-:Y:S01]  /*0830*/  FMUL R24, R14, UR11 ;  /* 0x0000000b0e187c20 */ /* 0x004fe20008400000 */
[----:B------:R-:W-:-:S06]  /*0840*/  FMUL R14, R27, UR10 ;  /* 0x0000000a1b0e7c20 */ /* 0x000fcc0008400000 */
[----:B-1----:R-:W1:Y:S01]  /*0850*/  F2F.F64.F32 R10, R24 ;  /* 0x00000018000a7310 */ /* 0x002e620000201800 */
[----:B0-----:R-:W-:-:S07]  /*0860*/  DADD R12, R12, 1.5 ;  /* 0x3ff800000c0c7429 */ /* 0x001fce0000000000 */
[----:B------:R-:W0:Y:S01]  /*0870*/  F2F.F64.F32 R14, R14 ;  /* 0x0000000e000e7310 */ /* 0x000e220000201800 */
[----:B-1----:R-:W-:-:S07]  /*0880*/  DADD R10, R12, R10 ;  /* 0x000000000c0a7229 */ /* 0x002fce000000000a */
[----:B------:R-:W1:Y:S01]  /*0890*/  F2F.F64.F32 R12, R0 ;  /* 0x00000000000c7310 */ /* 0x000e620000201800 */
[----:B0-----:R-:W-:-:S08]  /*08a0*/  DADD R10, R10, R14 ;  /* 0x000000000a0a7229 */ /* 0x001fd0000000000e */
[----:B-1----:R-:W-:-:S10]  /*08b0*/  DADD R12, R10, R12 ;  /* 0x000000000a0c7229 */ /* 0x002fd4000000000c */
[----:B------:R-:W0:Y:S02]  /*08c0*/  F2F.F32.F64 R13, R12 ;  /* 0x0000000c000d7310 */ /* 0x000e240000301000 */
[----:B0-----:R3:W-:Y:S04]  /*08d0*/  STG.E desc[UR6][R2.64], R13 ;  /* 0x0000000d02007986 */ /* 0x0017e8000c101906 */
[----:B------:R-:W2:Y:S04]  /*08e0*/  LDG.E R15, desc[UR6][R6.64] ;  /* 0x00000006060f7981 */ /* 0x000ea8000c1e1900 */
[----:B--2---:R3:W-:Y:S04]  /*08f0*/  STG.E desc[UR6][R8.64], R15 ;  /* 0x0000000f08007986 */ /* 0x0047e8000c101906 */
[----:B------:R-:W2:Y:S04]  /*0900*/  LDG.E R21, desc[UR6][R4.64] ;  /* 0x0000000604157981 */ /* 0x000ea8000c1e1900 */
[----:B--2---:R3:W-:Y:S04]  /*0910*/  STG.E desc[UR6][R6.64], R21 ;  /* 0x0000001506007986 */ /* 0x0047e8000c101906 */
[----:B------:R-:W2:Y:S01]  /*0920*/  LDG.E R11, desc[UR6][R2.64] ;  /* 0x00000006020b7981 */ /* 0x000ea2000c1e1900 */
[----:B------:R-:W-:Y:S01]  /*0930*/  UIADD3 UR4, UPT, UPT, UR4, 0x2, URZ ;  /* 0x0000000204047890 */ /* 0x000fe2000fffe0ff */
[----:B------:R-:W-:-:S02]  /*0940*/  IADD3 R19, PT, PT, R19, 0xb0f8a, RZ ;  /* 0x000b0f8a13137810 */ /* 0x000fc40007ffe0ff */
[----:B------:R-:W-:Y:S01]  /*0950*/  MOV R0, R17 ;  /* 0x0000001100007202 */ /* 0x000fe20000000f00 */
[----:B------:R-:W-:Y:S01]  /*0960*/  UISETP.NE.AND UP0, UPT, UR4, URZ, UPT ;  /* 0x000000ff0400728c */ /* 0x000fe2000bf05270 */
[----:B--2---:R3:W-:Y:S08]  /*0970*/  STG.E desc[UR6][R4.64], R11 ;  /* 0x0000000b04007986 */ /* 0x0047f0000c101906 */
[----:B------:R-:W-:Y:S05]  /*0980*/  BRA.U UP0, `(.L_x_5) ;  /* 0xfffffff900247547 */ /* 0x000fea000b83ffff */
[----:B------:R-:W-:Y:S01]  /*0990*/  VIADD R19, R19, 0xd9f6dc18 ;  /* 0xd9f6dc1813137836 */ /* 0x000fe20000000000 */
[----:B------:R-:W-:-:S07]  /*09a0*/  MOV R0, R17 ;  /* 0x0000001100007202 */ /* 0x000fce0000000f00 */
.L_x_0:
[----:B------:R-:W0:Y:S02]  /*09b0*/  LDC R10, c[0x0][0x3a4] ;  /* 0x0000e900ff0a7b82 */ /* 0x000e240000000800 */
[----:B0-----:R-:W-:-:S04]  /*09c0*/  LOP3.LUT R10, R10, 0x1, RZ, 0xc0, !PT ;  /* 0x000000010a0a7812 */ /* 0x001fc800078ec0ff */
[----:B------:R-:W-:-:S13]  /*09d0*/  ISETP.NE.U32.AND P0, PT, R10, 0x1, PT ;  /* 0x000000010a00780c */ /* 0x000fda0003f05070 */
[----:B------:R-:W-:Y:S05]  /*09e0*/  @P0 EXIT ;  /* 0x000000000000094d */ /* 0x000fea0003800000 */
[----:B---3--:R-:W-:Y:S01]  /*09f0*/  SHF.R.U32.HI R11, RZ, 0x2, R18 ;  /* 0x00000002ff0b7819 */ /* 0x008fe20000011612 */
[----:B------:R-:W-:Y:S01]  /*0a00*/  IMAD.MOV.U32 R12, RZ, RZ, 0x2f800000 ;  /* 0x2f800000ff0c7424 */ /* 0x000fe200078e00ff */
[----:B------:R-:W-:Y:S01]  /*0a10*/  SHF.L.U32 R13, R16, 0x4, RZ ;  /* 0x00000004100d7819 */ /* 0x000fe200000006ff */
[----:B------:R-:W-:Y:S01]  /*0a20*/  BSSY.RECONVERGENT B0, `(.L_x_6) ;  /* 0x0000039000007945 */ /* 0x000fe20003800200 */
[----:B------:R-:W-:-:S04]  /*0a30*/  LOP3.LUT R11, R11, R18, RZ, 0x3c, !PT ;  /* 0x000000120b0b7212 */ /* 0x000fc800078e3cff */
[----:B------:R-:W-:-:S04]  /*0a40*/  SHF.L.U32 R10, R11, 0x1, RZ ;  /* 0x000000010b0a7819 */ /* 0x000fc800000006ff */
[----:B------:R-:W-:Y:S01]  /*0a50*/  LOP3.LUT R10, R16, R13, R10, 0x96, !PT ;  /* 0x0000000d100a7212 */ /* 0x000fe200078e960a */
[----:B------:R-:W-:-:S03]  /*0a60*/  HFMA2 R16, -RZ, RZ, 1.5048828125, 33.21875 ;  /* 0x3e055027ff107431 */ /* 0x000fc600000001ff */
[----:B------:R-:W-:-:S04]  /*0a70*/  LOP3.LUT R10, R10, R11, RZ, 0x3c, !PT ;  /* 0x0000000b0a0a7212 */ /* 0x000fc800078e3cff */
[----:B------:R-:W-:-:S04]  /*0a80*/  IADD3 R11, PT, PT, R19, 0x587c5, R10 ;  /* 0x000587c5130b7810 */ /* 0x000fc80007ffe00a */
[----:B------:R-:W-:-:S05]  /*0a90*/  I2FP.F32.U32 R11, R11 ;  /* 0x0000000b000b7245 */ /* 0x000fca0000201000 */
[----:B------:R-:W-:-:S05]  /*0aa0*/  FFMA R11, R11, R12, 1.1641532182693481445e-10 ;  /* 0x2f0000000b0b7423 */ /* 0x000fca000000000c */
[----:B------:R-:W-:-:S13]  /*0ab0*/  FSETP.GEU.AND P0, PT, R11, 1.175494350822287508e-38, PT ;  /* 0x008000000b00780b */ /* 0x000fda0003f0e000 */
[----:B------:R-:W-:-:S05]  /*0ac0*/  @!P0 FMUL R11, R11, 8388608 ;  /* 0x4b0000000b0b8820 */ /* 0x000fca0000400000 */
[----:B------:R-:W-:-:S04]  /*0ad0*/  IADD3 R12, PT, PT, R11, -0x3f2aaaab, RZ ;  /* 0xc0d555550b0c7810 */ /* 0x000fc80007ffe0ff */
[----:B------:R-:W-:-:S04]  /*0ae0*/  LOP3.LUT R14, R12, 0xff800000, RZ, 0xc0, !PT ;  /* 0xff8000000c0e7812 */ /* 0x000fc800078ec0ff */
[-C--:B------:R-:W-:Y:S02]  /*0af0*/  IADD3 R12, PT, PT, R11, -R14.reuse, RZ ;  /* 0x8000000e0b0c7210 */ /* 0x080fe40007ffe0ff */
[----:B------:R-:W-:Y:S01]  /*0b00*/  I2FP.F32.S32 R13, R14 ;  /* 0x0000000e000d7245 */ /* 0x000fe20000201400 */
[----:B------:R-:W-:Y:S02]  /*0b10*/  IMAD.MOV.U32 R14, RZ, RZ, 0x7f800000 ;  /* 0x7f800000ff0e7424 */ /* 0x000fe400078e00ff */
        /* <DEDUP_REMOVED lines=8> */
[----:B------:R-:W-:Y:S01]  /*0ba0*/  FFMA R16, R15, R12, -0.5 ;  /* 0xbf0000000f107423 */ /* 0x000fe2000000000c */
[----:B------:R-:W-:Y:S02]  /*0bb0*/  FSEL R12, RZ, -23, P0 ;  /* 0xc1b80000ff0c7808 */ /* 0x000fe40000000000 */
[----:B------:R-:W-:Y:S01]  /*0bc0*/  ISETP.GT.U32.AND P0, PT, R11, 0x7f7fffff, PT ;  /* 0x7f7fffff0b00780c */ /* 0x000fe20003f04070 */
[----:B------:R-:W-:Y:S02]  /*0bd0*/  FMUL R16, R15, R16 ;  /* 0x000000100f107220 */ /* 0x000fe40000400000 */
[----:B------:R-:W-:Y:S01]  /*0be0*/  FFMA R12, R13, 1.1920928955078125e-07, R12 ;  /* 0x340000000d0c7823 */ /* 0x000fe2000000000c */
[----:B------:R-:W-:Y:S01]  /*0bf0*/  SHF.R.U32.HI R13, RZ, 0x2, R0 ;  /* 0x00000002ff0d7819 */ /* 0x000fe20000011600 */
[----:B------:R-:W-:-:S03]  /*0c00*/  FFMA R15, R15, R16, R15 ;  /* 0x000000100f0f7223 */ /* 0x000fc6000000000f */
[----:B------:R-:W-:Y:S01]  /*0c10*/  LOP3.LUT R13, R13, R0, RZ, 0x3c, !PT ;  /* 0x000000000d0d7212 */ /* 0x000fe200078e3cff */
[----:B------:R-:W-:Y:S01]  /*0c20*/  FFMA R15, R12, 0.69314718246459960938, R15 ;  /* 0x3f3172180c0f7823 */ /* 0x000fe2000000000f */
[----:B------:R-:W-:Y:S02]  /*0c30*/  SHF.L.U32 R0, R10, 0x4, RZ ;  /* 0x000000040a007819 */ /* 0x000fe400000006ff */
[----:B------:R-:W-:Y:S01]  /*0c40*/  SHF.L.U32 R12, R13, 0x1, RZ ;  /* 0x000000010d0c7819 */ /* 0x000fe200000006ff */
[C---:B------:R-:W-:Y:S01]  /*0c50*/  @P0 FFMA R15, R11.reuse, R14, +INF ;  /* 0x7f8000000b0f0423 */ /* 0x040fe2000000000e */
[----:B------:R-:W-:Y:S01]  /*0c60*/  FSETP.NEU.AND P0, PT, R11, RZ, PT ;  /* 0x000000ff0b00720b */ /* 0x000fe20003f0d000 */
[----:B------:R-:W-:Y:S01]  /*0c70*/  IMAD.MOV.U32 R11, RZ, RZ, 0x30c90fdb ;  /* 0x30c90fdbff0b7424 */ /* 0x000fe200078e00ff */
[----:B------:R-:W-:Y:S01]  /*0c80*/  LOP3.LUT R13, R13, R12, R0, 0x96, !PT ;  /* 0x0000000c0d0d7212 */ /* 0x000fe200078e9600 */
[----:B------:R-:W-:-:S03]  /*0c90*/  FMUL R15, R15, -2 ;  /* 0xc00000000f0f7820 */ /* 0x000fc60000400000 */
[----:B------:R-:W-:Y:S02]  /*0ca0*/  LOP3.LUT R10, R13, R10, RZ, 0x3c, !PT ;  /* 0x0000000a0d0a7212 */ /* 0x000fe400078e3cff */
[----:B------:R-:W-:Y:S02]  /*0cb0*/  FSEL R15, R15, +INF , P0 ;  /* 0x7f8000000f0f7808 */ /* 0x000fe40000000000 */
[----:B------:R-:W-:Y:S02]  /*0cc0*/  IADD3 R10, PT, PT, R19, 0xb0f8a, R10 ;  /* 0x000b0f8a130a7810 */ /* 0x000fe40007ffe00a */
[----:B------:R-:W-:Y:S01]  /*0cd0*/  IADD3 R0, PT, PT, R15, -0xd000000, RZ ;  /* 0xf30000000f007810 */ /* 0x000fe20007ffe0ff */
[----:B------:R0:W1:Y:S01]  /*0ce0*/  MUFU.RSQ R12, R15 ;  /* 0x0000000f000c7308 */ /* 0x0000620000001400 */
[----:B------:R-:W-:Y:S02]  /*0cf0*/  I2FP.F32.U32 R10, R10 ;  /* 0x0000000a000a7245 */ /* 0x000fe40000201000 */
[----:B------:R-:W-:-:S03]  /*0d00*/  ISETP.GT.U32.AND P0, PT, R0, 0x727fffff, PT ;  /* 0x727fffff0000780c */ /* 0x000fc60003f04070 */
[----:B------:R-:W-:-:S10]  /*0d10*/  FFMA R10, R10, R11, 7.314590599882819788e-10 ;  /* 0x30490fdb0a0a7423 */ /* 0x000fd4000000000b */
[----:B0-----:R-:W-:Y:S05]  /*0d20*/  @!P0 BRA `(.L_x_7) ;  /* 0x0000000000108947 */ /* 0x001fea0003800000 */
[----:B------:R-:W-:Y:S02]  /*0d30*/  MOV R0, R15 ;  /* 0x0000000f00007202 */ /* 0x000fe40000000f00 */
[----:B------:R-:W-:-:S07]  /*0d40*/  MOV R24, 0xd60 ;  /* 0x00000d6000187802 */ /* 0x000fce0000000f00 */
[----:B-1----:R-:W-:Y:S05]  /*0d50*/  CALL.REL.NOINC `($__internal_0_$__cuda_sm20_sqrt_rn_f32_slowpath) ;  /* 0x0000000000887944 */ /* 0x002fea0003c00000 */
[----:B------:R-:W-:Y:S05]  /*0d60*/  BRA `(.L_x_8) ;  /* 0x0000000000107947 */ /* 0x000fea0003800000 */
.L_x_7:
[----:B-1----:R-:W-:Y:S01]  /*0d70*/  FMUL.FTZ R0, R15, R12 ;  /* 0x0000000c0f007220 */ /* 0x002fe20000410000 */
[----:B------:R-:W-:-:S03]  /*0d80*/  FMUL.FTZ R12, R12, 0.5 ;  /* 0x3f0000000c0c7820 */ /* 0x000fc60000410000 */
[----:B------:R-:W-:-:S04]  /*0d90*/  FFMA R11, -R0, R0, R15 ;  /* 0x00000000000b7223 */ /* 0x000fc8000000010f */
[----:B------:R-:W-:-:S07]  /*0da0*/  FFMA R0, R11, R12, R0 ;  /* 0x0000000c0b007223 */ /* 0x000fce0000000000 */
.L_x_8:
[----:B------:R-:W-:Y:S05]  /*0db0*/  BSYNC.RECONVERGENT B0 ;  /* 0x0000000000007941 */ /* 0x000fea0003800200 */
.L_x_6:
[----:B------:R-:W2:Y:S01]  /*0dc0*/  LDG.E R11, desc[UR6][R8.64] ;  /* 0x00000006080b7981 */ /* 0x000ea2000c1e1900 */
[----:B------:R-:W2:Y:S03]  /*0dd0*/  LDCU UR4, c[0x3][0x50] ;  /* 0x00c00a00ff0477ac */ /* 0x000ea60008000800 */
[----:B------:R-:W3:Y:S01]  /*0de0*/  LDG.E R12, desc[UR6][R6.64] ;  /* 0x00000006060c7981 */ /* 0x000ee2000c1e1900 */
[----:B------:R-:W3:Y:S03]  /*0df0*/  LDCU.64 UR8, c[0x3][0x48] ;  /* 0x00c00900ff0877ac */ /* 0x000ee60008000a00 */
[----:B------:R-:W4:Y:S01]  /*0e00*/  LDG.E R14, desc[UR6][R4.64] ;  /* 0x00000006040e7981 */ /* 0x000f22000c1e1900 */
[----:B------:R-:W-:-:S06]  /*0e10*/  FMUL.RZ R17, R10, 0.15915493667125701904 ;  /* 0x3e22f9830a117820 */ /* 0x000fcc000040c000 */
[----:B------:R-:W0:Y:S02]  /*0e20*/  MUFU.SIN R17, R17 ;  /* 0x0000001100117308 */ /* 0x000e240000000400 */
[----:B0-----:R-:W-:Y:S01]  /*0e30*/  FMUL.D2 R0, R17, R0 ;  /* 0x0000000011007220 */ /* 0x001fe20000300000 */
[----:B--2---:R-:W-:-:S05]  /*0e40*/  FMUL R16, R11, UR4 ;  /* 0x000000040b107c20 */ /* 0x004fca0008400000 */
[----:B------:R-:W0:Y:S01]  /*0e50*/  F2F.F64.F32 R10, R16 ;  /* 0x00000010000a7310 */ /* 0x000e220000201800 */
[----:B---3--:R-:W-:Y:S01]  /*0e60*/  FMUL R18, R12, UR9 ;  /* 0x000000090c127c20 */ /* 0x008fe20008400000 */
[----:B----4-:R-:W-:-:S06]  /*0e70*/  FMUL R14, R14, UR8 ;  /* 0x000000080e0e7c20 */ /* 0x010fcc0008400000 */
[----:B------:R-:W1:Y:S01]  /*0e80*/  F2F.F64.F32 R12, R18 ;  /* 0x00000012000c7310 */ /* 0x000e620000201800 */
[----:B0-----:R-:W-:-:S07]  /*0e90*/  DADD R10, R10, 1.5 ;  /* 0x3ff800000a0a7429 */ /* 0x001fce0000000000 */
[----:B------:R-:W0:Y:S01]  /*0ea0*/  F2F.F64.F32 R14, R14 ;  /* 0x0000000e000e7310 */ /* 0x000e220000201800 */
[----:B-1----:R-:W-:-:S07]  /*0eb0*/  DADD R10, R10, R12 ;  /* 0x000000000a0a7229 */ /* 0x002fce000000000c */
[----:B------:R-:W1:Y:S01]  /*0ec0*/  F2F.F64.F32 R12, R0 ;  /* 0x00000000000c7310 */ /* 0x000e620000201800 */
[----:B0-----:R-:W-:-:S08]  /*0ed0*/  DADD R10, R10, R14 ;  /* 0x000000000a0a7229 */ /* 0x001fd0000000000e */
[----:B-1----:R-:W-:-:S10]  /*0ee0*/  DADD R10, R10, R12 ;  /* 0x000000000a0a7229 */ /* 0x002fd4000000000c */
[----:B------:R-:W0:Y:S02]  /*0ef0*/  F2F.F32.F64 R11, R10 ;  /* 0x0000000a000b7310 */ /* 0x000e240000301000 */
[----:B0-----:R-:W-:Y:S04]  /*0f00*/  STG.E desc[UR6][R2.64], R11 ;  /* 0x0000000b02007986 */ /* 0x001fe8000c101906 */
[----:B------:R-:W2:Y:S04]  /*0f10*/  LDG.E R13, desc[UR6][R6.64] ;  /* 0x00000006060d7981 */ /* 0x000ea8000c1e1900 */
[----:B--2---:R-:W-:Y:S04]  /*0f20*/  STG.E desc[UR6][R8.64], R13 ;  /* 0x0000000d08007986 */ /* 0x004fe8000c101906 */
[----:B------:R-:W2:Y:S04]  /*0f30*/  LDG.E R15, desc[UR6][R4.64] ;  /* 0x00000006040f7981 */ /* 0x000ea8000c1e1900 */
[----:B--2---:R-:W-:Y:S04]  /*0f40*/  STG.E desc[UR6][R6.64], R15 ;  /* 0x0000000f06007986 */ /* 0x004fe8000c101906 */
[----:B------:R-:W2:Y:S04]  /*0f50*/  LDG.E R17, desc[UR6][R2.64] ;  /* 0x0000000602117981 */ /* 0x000ea8000c1e1900 */
[----:B--2---:R-:W-:Y:S01]  /*0f60*/  STG.E desc[UR6][R4.64], R17 ;  /* 0x0000001104007986 */ /* 0x004fe2000c101906 */
[----:B------:R-:W-:Y:S05]  /*0f70*/  EXIT ;  /* 0x000000000000794d */ /* 0x000fea0003800000 */
        .weak           $__internal_0_$__cuda_sm20_sqrt_rn_f32_slowpath
        .type           $__internal_0_$__cuda_sm20_sqrt_rn_f32_slowpath,@function
        .size           $__internal_0_$__cuda_sm20_sqrt_rn_f32_slowpath,(.L_x_23 - $__internal_0_$__cuda_sm20_sqrt_rn_f32_slowpath)
$__internal_0_$__cuda_sm20_sqrt_rn_f32_slowpath:
[----:B------:R-:W-:-:S13]  /*0f80*/  LOP3.LUT P0, RZ, R0, 0x7fffffff, RZ, 0xc0, !PT ;  /* 0x7fffffff00ff7812 */ /* 0x000fda000780c0ff */
[----:B------:R-:W-:Y:S01]  /*0f90*/  @!P0 MOV R12, R0 ;  /* 0x00000000000c8202 */ /* 0x000fe20000000f00 */
[----:B------:R-:W-:Y:S06]  /*0fa0*/  @!P0 BRA `(.L_x_9) ;  /* 0x0000000000408947 */ /* 0x000fec0003800000 */
[----:B------:R-:W-:-:S13]  /*0fb0*/  FSETP.GEU.FTZ.AND P0, PT, R0, RZ, PT ;  /* 0x000000ff0000720b */ /* 0x000fda0003f1e000 */
[----:B------:R-:W-:Y:S01]  /*0fc0*/  @!P0 MOV R12, 0x7fffffff ;  /* 0x7fffffff000c8802 */ /* 0x000fe20000000f00 */
[----:B------:R-:W-:Y:S06]  /*0fd0*/  @!P0 BRA `(.L_x_9) ;  /* 0x0000000000348947 */ /* 0x000fec0003800000 */
[----:B------:R-:W-:-:S13]  /*0fe0*/  FSETP.GTU.FTZ.AND P0, PT, |R0|, +INF , PT ;  /* 0x7f8000000000780b */ /* 0x000fda0003f1c200 */
[----:B------:R-:W-:Y:S01]  /*0ff0*/  @P0 FADD.FTZ R12, R0, 1 ;  /* 0x3f800000000c0421 */ /* 0x000fe20000010000 */
[----:B------:R-:W-:Y:S06]  /*1000*/  @P0 BRA `(.L_x_9) ;  /* 0x0000000000280947 */ /* 0x000fec0003800000 */
[----:B------:R-:W-:-:S13]  /*1010*/  FSETP.NEU.FTZ.AND P0, PT, |R0|, +INF , PT ;  /* 0x7f8000000000780b */ /* 0x000fda0003f1d200 */
[----:B------:R-:W-:-:S04]  /*1020*/  @P0 FFMA R13, R0, 1.84467440737095516160e+19, RZ ;  /* 0x5f800000000d0823 */ /* 0x000fc800000000ff */
[----:B------:R-:W0:Y:S02]  /*1030*/  @P0 MUFU.RSQ R12, R13 ;  /* 0x0000000d000c0308 */ /* 0x000e240000001400 */
[----:B0-----:R-:W-:Y:S01]  /*1040*/  @P0 FMUL.FTZ R14, R13, R12 ;  /* 0x0000000c0d0e0220 */ /* 0x001fe20000410000 */
[----:B------:R-:W-:Y:S01]  /*1050*/  @P0 FMUL.FTZ R23, R12, 0.5 ;  /* 0x3f0000000c170820 */ /* 0x000fe20000410000 */
[----:B------:R-:W-:Y:S02]  /*1060*/  @!P0 IMAD.MOV.U32 R12, RZ, RZ, R0 ;  /* 0x000000ffff0c8224 */ /* 0x000fe400078e0000 */
[----:B------:R-:W-:-:S04]  /*1070*/  @P0 FADD.FTZ R15, -R14, -RZ ;  /* 0x800000ff0e0f0221 */ /* 0x000fc80000010100 */
[----:B------:R-:W-:-:S04]  /*1080*/  @P0 FFMA R15, R14, R15, R13 ;  /* 0x0000000f0e0f0223 */ /* 0x000fc8000000000d */
[----:B------:R-:W-:-:S04]  /*1090*/  @P0 FFMA R15, R15, R23, R14 ;  /* 0x000000170f0f0223 */ /* 0x000fc8000000000e */
[----:B------:R-:W-:-:S07]  /*10a0*/  @P0 FMUL.FTZ R12, R15, 2.3283064365386962891e-10 ;  /* 0x2f8000000f0c0820 */ /* 0x000fce0000410000 */
.L_x_9:
[----:B------:R-:W-:Y:S01]  /*10b0*/  HFMA2 R13, -RZ, RZ, 0, 0 ;  /* 0x00000000ff0d7431 */ /* 0x000fe200000001ff */
[----:B------:R-:W-:Y:S02]  /*10c0*/  MOV R0, R12 ;  /* 0x0000000c00007202 */ /* 0x000fe40000000f00 */
[----:B------:R-:W-:-:S04]  /*10d0*/  MOV R12, R24 ;  /* 0x00000018000c7202 */ /* 0x000fc80000000f00 */
[----:B------:R-:W-:Y:S05]  /*10e0*/  RET.REL.NODEC R12 `(_Z10sim_w_gmemPfS_S_S_jj) ;  /* 0xffffffec0cc47950 */ /* 0x000fea0003c3ffff */
.L_x_10:
[----:B------:R-:W-:-:S00]  /*10f0*/  BRA `(.L_x_10) ;  /* 0xfffffffc00fc7947 */ /* 0x000fc0000383ffff */
[----:B------:R-:W-:-:S00]  /*1100*/  NOP ;  /* 0x0000000000007918 */ /* 0x000fc00000000000 */
[----:B------:R-:W-:-:S00]  /*1110*/  NOP ;  /* 0x0000000000007918 */ /* 0x000fc00000000000 */
[----:B------:R-:W-:-:S00]  /*1120*/  NOP ;  /* 0x0000000000007918 */ /* 0x000fc00000000000 */
[----:B------:R-:W-:-:S00]  /*1130*/  NOP ;  /* 0x0000000000007918 */ /* 0x000fc00000000000 */
[----:B------:R-:W-:-:S00]  /*1140*/  NOP ;  /* 0x0000000000007918 */ /* 0x000fc00000000000 */
[----:B------:R-:W-:-:S00]  /*1150*/  NOP ;  /* 0x0000000000007918 */ /* 0x000fc00000000000 */
[----:B------:R-:W-:-:S00]  /*1160*/  NOP ;  /* 0x0000000000007918 */ /* 0x000fc00000000000 */
[----:B------:R-:W-:-:S00]  /*1170*/  NOP ;  /* 0x0000000000007918 */ /* 0x000fc00000000000 */
.L_x_23:


//--------------------- .text._Z14sim_w_registerPfS_S_S_jj --------------------------
	.section	.text._Z14sim_w_registerPfS_S_S_jj,"ax",@progbits
	.align	128
        .global         _Z14sim_w_registerPfS_S_S_jj
        .type           _Z14sim_w_registerPfS_S_S_jj,@function
        .size           _Z14sim_w_registerPfS_S_S_jj,(.L_x_24 - _Z14sim_w_registerPfS_S_S_jj)
        .other          _Z14sim_w_registerPfS_S_S_jj,@"STO_CUDA_ENTRY STV_DEFAULT"
_Z14sim_w_registerPfS_S_S_jj:
.text._Z14sim_w_registerPfS_S_S_jj:
[----:B------:R-:W-:Y:S01]  /*0000*/  LDC R1, c[0x0][0x37c] ;  /* 0x0000df00ff017b82 */ /* 0x000fe20000000800 */
[----:B------:R-:W0:Y:S07]  /*0010*/  S2R R3, SR_TID.X ;  /* 0x0000000000037919 */ /* 0x000e2e0000002100 */
[----:B------:R-:W0:Y:S01]  /*0020*/  S2UR UR4, SR_CTAID.X ;  /* 0x00000000000479c3 */ /* 0x000e220000002500 */
[----:B------:R-:W1:Y:S07]  /*0030*/  LDCU UR5, c[0x0][0x3a0] ;  /* 0x00007400ff0577ac */ /* 0x000e6e0008000800 */
[----:B------:R-:W0:Y:S02]  /*0040*/  LDC R6, c[0x0][0x360] ;  /* 0x0000d800ff067b82 */ /* 0x000e240000000800 */
[----:B0-----:R-:W-:-:S05]  /*0050*/  IMAD R6, R6, UR4, R3 ;  /* 0x0000000406067c24 */ /* 0x001fca000f8e0203 */
[----:B-1----:R-:W-:-:S13]  /*0060*/  ISETP.GE.U32.AND P0, PT, R6, UR5, PT ;  /* 0x0000000506007c0c */ /* 0x002fda000bf06070 */
[----:B------:R-:W-:Y:S05]  /*0070*/  @P0 EXIT ;  /* 0x000000000000094d */ /* 0x000fea0003800000 */
[----:B------:R-:W0:Y:S01]  /*0080*/  LDCU UR4, c[0x0][0x3a4] ;  /* 0x00007480ff0477ac */ /* 0x000e220008000800 */
[----:B------:R-:W1:Y:S01]  /*0090*/  LDCU.64 UR6, c[0x0][0x358] ;  /* 0x00006b00ff0677ac */ /* 0x000e620008000a00 */
[----:B0-----:R-:W-:-:S09]  /*00a0*/  UISETP.NE.AND UP0, UPT, UR4, URZ, UPT ;  /* 0x000000ff0400728c */ /* 0x001fd2000bf05270 */
[----:B-1----:R-:W-:Y:S05]  /*00b0*/  BRA.U !UP0, `(.L_x_11) ;  /* 0x0000000d08587547 */ /* 0x002fea000b800000 */
[----:B------:R-:W0:Y:S08]  /*00c0*/  LDC.64 R2, c[0x0][0x390] ;  /* 0x0000e400ff027b82 */ /* 0x000e300000000a00 */
[----:B------:R-:W1:Y:S08]  /*00d0*/  LDC.64 R4, c[0x0][0x388] ;  /* 0x0000e200ff047b82 */ /* 0x000e700000000a00 */
[----:B------:R-:W2:Y:S01]  /*00e0*/  LDC.64 R10, c[0x0][0x380] ;  /* 0x0000e000ff0a7b82 */ /* 0x000ea20000000a00 */
[----:B0-----:R-:W-:-:S06]  /*00f0*/  IMAD.WIDE.U32 R2, R6, 0x4, R2 ;  /* 0x0000000406027825 */ /* 0x001fcc00078e0002 */
[----:B------:R-:W5:Y:S01]  /*0100*/  LDG.E R2, desc[UR6][R2.64] ;  /* 0x0000000602027981 */ /* 0x000f62000c1e1900 */
[----:B-1----:R-:W-:-:S05]  /*0110*/  IMAD.WIDE.U32 R4, R6, 0x4, R4 ;  /* 0x0000000406047825 */ /* 0x002fca00078e0004 */
[----:B------:R-:W5:Y:S01]  /*0120*/  LDG.E R14, desc[UR6][R4.64] ;  /* 0x00000006040e7981 */ /* 0x000f62000c1e1900 */
[----:B------:R-:W-:Y:S01]  /*0130*/  UISETP.NE.AND UP0, UPT, UR4, 0x1, UPT ;  /* 0x000000010400788c */ /* 0x000fe2000bf05270 */
[C---:B------:R-:W-:Y:S01]  /*0140*/  LOP3.LUT R0, R6.reuse, 0xaad26b49, RZ, 0x3c, !PT ;  /* 0xaad26b4906007812 */ /* 0x040fe200078e3cff */
[----:B--2---:R-:W-:-:S04]  /*0150*/  IMAD.WIDE.U32 R10, R6, 0x4, R10 ;  /* 0x00000004060a7825 */ /* 0x004fc800078e000a */
[----:B------:R-:W-:Y:S01]  /*0160*/  IMAD R7, R0, 0x4182bed5, RZ ;  /* 0x4182bed500077824 */ /* 0x000fe200078e02ff */
[----:B------:R0:W5:Y:S03]  /*0170*/  LDG.E R15, desc[UR6][R10.64] ;  /* 0x000000060a0f7981 */ /* 0x000166000c1e1900 */
[C---:B------:R-:W-:Y:S01]  /*0180*/  VIADD R8, R7.reuse, 0xd9f6dc18 ;  /* 0xd9f6dc1807087836 */ /* 0x040fe20000000000 */
[C---:B------:R-:W-:Y:S02]  /*0190*/  IADD3 R9, PT, PT, R7.reuse, 0x583f19, RZ ;  /* 0x00583f1907097810 */ /* 0x040fe40007ffe0ff */
[C---:B------:R-:W-:Y:S02]  /*01a0*/  LOP3.LUT R0, R7.reuse, 0x159a55e5, RZ, 0x3c, !PT ;  /* 0x159a55e507007812 */ /* 0x040fe400078e3cff */
[----:B0-----:R-:W-:Y:S01]  /*01b0*/  IADD3 R11, PT, PT, R7, 0x75bcd15, RZ ;  /* 0x075bcd15070b7810 */ /* 0x001fe20007ffe0ff */
[----:B------:R-:W-:Y:S06]  /*01c0*/  BRA.U !UP0, `(.L_x_12) ;  /* 0x0000000508cc7547 */ /* 0x000fec000b800000 */
[----:B------:R-:W-:Y:S01]  /*01d0*/  HFMA2 R13, -RZ, RZ, -310, -36736 ;  /* 0xdcd8f87cff0d7431 */ /* 0x000fe200000001ff */
[----:B------:R-:W-:Y:S01]  /*01e0*/  ULOP3.LUT UR4, UR4, 0xfffffffe, URZ, 0xc0, !UPT ;  /* 0xfffffffe04047892 */ /* 0x000fe2000f8ec0ff */
[----:B------:R-:W-:Y:S01]  /*01f0*/  MOV R8, R7 ;  /* 0x0000000700087202 */ /* 0x000fe20000000f00 */
[----:B------:R-:W-:Y:S01]  /*0200*/  IMAD.MOV.U32 R12, RZ, RZ, -0x75bd8fc ;  /* 0xf8a42704ff0c7424 */ /* 0x000fe200078e00ff */
[----:B------:R-:W0:Y:S01]  /*0210*/  LDCU UR5, c[0x3][0x50] ;  /* 0x00c00a00ff0577ac */ /* 0x000e220008000800 */
[----:B------:R-:W1:Y:S01]  /*0220*/  LDCU.64 UR8, c[0x3][0x48] ;  /* 0x00c00900ff0877ac */ /* 0x000e620008000a00 */
[----:B------:R-:W-:-:S12]  /*0230*/  UIADD3 UR4, UPT, UPT, -UR4, URZ, URZ ;  /* 0x000000ff04047290 */ /* 0x000fd8000fffe1ff */
.L_x_17:
[----:B--2---:R-:W-:Y:S01]  /*0240*/  SHF.R.U32.HI R4, RZ, 0x2, R11 ;  /* 0x00000002ff047819 */ /* 0x004fe2000001160b */
[----:B------:R-:W-:Y:S01]  /*0250*/  BSSY.RECONVERGENT B0, `(.L_x_13) ;  /* 0x0000042000007945 */ /* 0x000fe20003800200 */
[----:B------:R-:W-:Y:S02]  /*0260*/  SHF.L.U32 R10, R9, 0x4, RZ ;  /* 0x00000004090a7819 */ /* 0x000fe400000006ff */
[----:B------:R-:W-:Y:S02]  /*0270*/  LOP3.LUT R4, R4, R11, RZ, 0x3c, !PT ;  /* 0x0000000b04047212 */ /* 0x000fe400078e3cff */
[----:B------:R-:W-:Y:S02]  /*0280*/  MOV R18, 0x3e055027 ;  /* 0x3e05502700127802 */ /* 0x000fe40000000f00 */
[----:B------:R-:W-:Y:S02]  /*0290*/  SHF.L.U32 R3, R4, 0x1, RZ ;  /* 0x0000000104037819 */ /* 0x000fe400000006ff */
[----:B------:R-:W-:-:S02]  /*02a0*/  SHF.R.U32.HI R5, RZ, 0x2, R0 ;  /* 0x00000002ff057819 */ /* 0x000fc40000011600 */
[----:B------:R-:W-:Y:S01]  /*02b0*/  LOP3.LUT R3, R9, R10, R3, 0x96, !PT ;  /* 0x0000000a09037212 */ /* 0x000fe200078e9603 */
[----:B------:R-:W-:Y:S01]  /*02c0*/  IMAD.MOV.U32 R10, RZ, RZ, R13 ;  /* 0x000000ffff0a7224 */ /* 0x000fe200078e000d */
[----:B------:R-:W-:Y:S02]  /*02d0*/  LOP3.LUT R5, R5, R0, RZ, 0x3c, !PT ;  /* 0x0000000005057212 */ /* 0x000fe400078e3cff */
[----:B------:R-:W-:Y:S02]  /*02e0*/  LOP3.LUT R13, R3, R4, RZ, 0x3c, !PT ;  /* 0x00000004030d7212 */ /* 0x000fe400078e3cff */
[----:B------:R-:W-:Y:S02]  /*02f0*/  MOV R4, 0x2f800000 ;  /* 0x2f80000000047802 */ /* 0x000fe40000000f00 */
[----:B------:R-:W-:Y:S02]  /*0300*/  IADD3 R3, PT, PT, R8, -0x26039c23, R13 ;  /* 0xd9fc63dd08037810 */ /* 0x000fe40007ffe00d */
[----:B------:R-:W-:-:S02]  /*0310*/  SHF.L.U32 R0, R13, 0x4, RZ ;  /* 0x000000040d007819 */ /* 0x000fc400000006ff */
[----:B------:R-:W-:-:S05]  /*0320*/  I2FP.F32.U32 R3, R3 ;  /* 0x0000000300037245 */ /* 0x000fca0000201000 */
[----:B------:R-:W-:-:S05]  /*0330*/  FFMA R3, R3, R4, 1.1641532182693481445e-10 ;  /* 0x2f00000003037423 */ /* 0x000fca0000000004 */
[----:B------:R-:W-:-:S13]  /*0340*/  FSETP.GEU.AND P0, PT, R3, 1.175494350822287508e-38, PT ;  /* 0x008000000300780b */ /* 0x000fda0003f0e000 */
[----:B------:R-:W-:-:S05]  /*0350*/  @!P0 FMUL R3, R3, 8388608 ;  /* 0x4b00000003038820 */ /* 0x000fca0000400000 */
[----:B------:R-:W-:-:S04]  /*0360*/  IADD3 R4, PT, PT, R3, -0x3f2aaaab, RZ ;  /* 0xc0d5555503047810 */ /* 0x000fc80007ffe0ff */
[----:B------:R-:W-:-:S04]  /*0370*/  LOP3.LUT R16, R4, 0xff800000, RZ, 0xc0, !PT ;  /* 0xff80000004107812 */ /* 0x000fc800078ec0ff */
[----:B------:R-:W-:Y:S01]  /*0380*/  I2FP.F32.S32 R7, R16 ;  /* 0x0000001000077245 */ /* 0x000fe20000201400 */
[----:B------:R-:W-:Y:S01]  /*0390*/  IMAD.IADD R4, R3, 0x1, -R16 ;  /* 0x0000000103047824 */ /* 0x000fe200078e0a10 */
[----:B------:R-:W-:-:S03]  /*03a0*/  MOV R16, 0x7f800000 ;  /* 0x7f80000000107802 */ /* 0x000fc60000000f00 */
        /* <DEDUP_REMOVED lines=12> */
[----:B------:R-:W-:Y:S02]  /*0470*/  FFMA R4, R7, 1.1920928955078125e-07, R4 ;  /* 0x3400000007047823 */ /* 0x000fe40000000004 */
[----:B------:R-:W-:-:S04]  /*0480*/  FFMA R11, R11, R18, R11 ;  /* 0x000000120b0b7223 */ /* 0x000fc8000000000b */
[----:B------:R-:W-:Y:S01]  /*0490*/  FFMA R11, R4, 0.69314718246459960938, R11 ;  /* 0x3f317218040b7823 */ /* 0x000fe2000000000b */
[----:B------:R-:W-:-:S03]  /*04a0*/  IMAD.SHL.U32 R4, R5, 0x2, RZ ;  /* 0x0000000205047824 */ /* 0x000fc600078e00ff */
[C---:B------:R-:W-:Y:S01]  /*04b0*/  @P0 FFMA R11, R3.reuse, R16, +INF ;  /* 0x7f800000030b0423 */ /* 0x040fe20000000010 */
[----:B------:R-:W-:Y:S02]  /*04c0*/  FSETP.NEU.AND P0, PT, R3, RZ, PT ;  /* 0x000000ff0300720b */ /* 0x000fe40003f0d000 */
[----:B------:R-:W-:Y:S01]  /*04d0*/  LOP3.LUT R0, R5, R4, R0, 0x96, !PT ;  /* 0x0000000405007212 */ /* 0x000fe200078e9600 */
[----:B------:R-:W-:Y:S01]  /*04e0*/  FMUL R11, R11, -2 ;  /* 0xc00000000b0b7820 */ /* 0x000fe20000400000 */
[----:B------:R-:W-:Y:S02]  /*04f0*/  MOV R5, 0x30c90fdb ;  /* 0x30c90fdb00057802 */ /* 0x000fe40000000f00 */
[----:B------:R-:W-:Y:S02]  /*0500*/  LOP3.LUT R3, R0, R13, RZ, 0x3c, !PT ;  /* 0x0000000d00037212 */ /* 0x000fe400078e3cff */
[----:B------:R-:W-:Y:S02]  /*0510*/  FSEL R17, R11, +INF , P0 ;  /* 0x7f8000000b117808 */ /* 0x000fe40000000000 */
[----:B------:R-:W-:-:S02]  /*0520*/  IADD3 R0, PT, PT, R8, -0x25fe145e, R3 ;  /* 0xda01eba208007810 */ /* 0x000fc40007ffe003 */
[----:B---3--:R2:W3:Y:S01]  /*0530*/  MUFU.RSQ R4, R17 ;  /* 0x0000001100047308 */ /* 0x0084e20000001400 */
[----:B------:R-:W-:Y:S01]  /*0540*/  VIADD R7, R17, 0xf3000000 ;  /* 0xf300000011077836 */ /* 0x000fe20000000000 */
[----:B------:R-:W-:Y:S02]  /*0550*/  I2FP.F32.U32 R0, R0 ;  /* 0x0000000000007245 */ /* 0x000fe40000201000 */
[----:B------:R-:W-:Y:S02]  /*0560*/  MOV R11, R12 ;  /* 0x0000000c000b7202 */ /* 0x000fe40000000f00 */
[----:B------:R-:W-:Y:S01]  /*0570*/  ISETP.GT.U32.AND P0, PT, R7, 0x727fffff, PT ;  /* 0x727fffff0700780c */ /* 0x000fe20003f04070 */
[----:B------:R-:W-:Y:S01]  /*0580*/  FFMA R18, R0, R5, 7.314590599882819788e-10 ;  /* 0x30490fdb00127423 */ /* 0x000fe20000000005 */
[----:B------:R-:W-:Y:S01]  /*0590*/  MOV R12, R9 ;  /* 0x00000009000c7202 */ /* 0x000fe20000000f00 */
[----:B------:R-:W-:Y:S01]  /*05a0*/  IMAD.MOV.U32 R9, RZ, RZ, R3 ;  /* 0x000000ffff097224 */ /* 0x000fe200078e0003 */
[----:B-----5:R-:W-:-:S09]  /*05b0*/  MOV R7, R15 ;  /* 0x0000000f00077202 */ /* 0x020fd20000000f00 */
[----:B--23--:R-:W-:Y:S05]  /*05c0*/  @!P0 BRA `(.L_x_14) ;  /* 0x0000000000188947 */ /* 0x00cfea0003800000 */
[----:B------:R-:W-:Y:S01]  /*05d0*/  BSSY.RECONVERGENT B1, `(.L_x_15) ;  /* 0x0000004000017945 */ /* 0x000fe20003800200 */
[----:B------:R-:W-:Y:S02]  /*05e0*/  MOV R0, R17 ;  /* 0x0000001100007202 */ /* 0x000fe40000000f00 */
[----:B------:R-:W-:-:S07]  /*05f0*/  MOV R19, 0x610 ;  /* 0x0000061000137802 */ /* 0x000fce0000000f00 */
[----:B01----:R-:W-:Y:S05]  /*0600*/  CALL.REL.NOINC `($__internal_1_$__cuda_sm20_sqrt_rn_f32_slowpath) ;  /* 0x0000000800147944 */ /* 0x003fea0003c00000 */
[----:B------:R-:W-:Y:S05]  /*0610*/  BSYNC.RECONVERGENT B1 ;  /* 0x0000000000017941 */ /* 0x000fea0003800200 */
.L_x_15:
[----:B------:R-:W-:Y:S05]  /*0620*/  BRA `(.L_x_16) ;  /* 0x0000000000107947 */ /* 0x000fea0003800000 */
.L_x_14:
[----:B------:R-:W-:Y:S01]  /*0630*/  FMUL.FTZ R0, R17, R4 ;  /* 0x0000000411007220 */ /* 0x000fe20000410000 */
[----:B------:R-:W-:-:S03]  /*0640*/  FMUL.FTZ R4, R4, 0.5 ;  /* 0x3f00000004047820 */ /* 0x000fc60000410000 */
[----:B------:R-:W-:-:S04]  /*0650*/  FFMA R3, -R0, R0, R17 ;  /* 0x0000000000037223 */ /* 0x000fc80000000111 */
[----:B------:R-:W-:-:S07]  /*0660*/  FFMA R0, R3, R4, R0 ;  /* 0x0000000403007223 */ /* 0x000fce0000000000 */
.L_x_16:
[----:B01----:R-:W-:Y:S05]  /*0670*/  BSYNC.RECONVERGENT B0 ;  /* 0x0000000000007941 */ /* 0x003fea0003800200 */
.L_x_13:
[----:B------:R-:W-:Y:S01]  /*0680*/  FMUL R20, R2, UR5 ;  /* 0x0000000502147c20 */ /* 0x000fe20008400000 */
[----:B------:R-:W-:Y:S01]  /*0690*/  FMUL.RZ R18, R18, 0.15915493667125701904 ;  /* 0x3e22f98312127820 */ /* 0x000fe2000040c000 */
[----:B------:R-:W-:Y:S01]  /*06a0*/  FMUL R22, R14, UR9 ;  /* 0x000000090e167c20 */ /* 0x000fe20008400000 */
[C---:B------:R-:W-:Y:S01]  /*06b0*/  FMUL R23, R15.reuse, UR8 ;  /* 0x000000080f177c20 */ /* 0x040fe20008400000 */
[----:B------:R-:W0:Y:S01]  /*06c0*/  F2F.F64.F32 R16, R20 ;  /* 0x0000001400107310 */ /* 0x000e220000201800 */
[----:B------:R-:W-:Y:S01]  /*06d0*/  FMUL R24, R15, UR9 ;  /* 0x000000090f187c20 */ /* 0x000fe20008400000 */
[----:B------:R-:W-:Y:S01]  /*06e0*/  UIADD3 UR4, UPT, UPT, UR4, 0x2, URZ ;  /* 0x0000000204047890 */ /* 0x000fe2000fffe0ff */
[----:B------:R-:W-:-:S03]  /*06f0*/  IADD3 R8, PT, PT, R8, 0xb0f8a, RZ ;  /* 0x000b0f8a08087810 */ /* 0x000fc60007ffe0ff */
[----:B------:R-:W-:Y:S02]  /*0700*/  UISETP.NE.AND UP0, UPT, UR4, URZ, UPT ;  /* 0x000000ff0400728c */ /* 0x000fe4000bf05270 */
[----:B------:R-:W1:Y:S01]  /*0710*/  MUFU.SIN R19, R18 ;  /* 0x0000001200137308 */ /* 0x000e620000000400 */
[----:B0-----:R-:W-:-:S07]  /*0720*/  DADD R16, R16, 1.5 ;  /* 0x3ff8000010107429 */ /* 0x001fce0000000000 */
[----:B------:R0:W2:Y:S08]  /*0730*/  F2F.F64.F32 R4, R22 ;  /* 0x0000001600047310 */ /* 0x0000b00000201800 */
[----:B------:R-:W3:Y:S01]  /*0740*/  F2F.F64.F32 R2, R23 ;  /* 0x0000001700027310 */ /* 0x000ee20000201800 */
[----:B-1----:R-:W-:Y:S01]  /*0750*/  FMUL.D2 R19, R19, R0 ;  /* 0x0000000013137220 */ /* 0x002fe20000300000 */
[----:B0-----:R-:W-:Y:S01]  /*0760*/  FMUL R22, R14, UR5 ;  /* 0x000000050e167c20 */ /* 0x001fe20008400000 */
[----:B--2---:R-:W-:-:S05]  /*0770*/  DADD R16, R16, R4 ;  /* 0x0000000010107229 */ /* 0x004fca0000000004 */
[----:B------:R-:W0:Y:S03]  /*0780*/  F2F.F64.F32 R4, R19 ;  /* 0x0000001300047310 */ /* 0x000e260000201800 */
[----:B---3--:R-:W-:-:S05]  /*0790*/  DADD R2, R16, R2 ;  /* 0x0000000010027229 */ /* 0x008fca0000000002 */
[----:B------:R-:W1:Y:S03]  /*07a0*/  MUFU.COS R17, R18 ;  /* 0x0000001200117308 */ /* 0x000e660000000000 */
[----:B0-----:R-:W-:-:S05]  /*07b0*/  DADD R20, R2, R4 ;  /* 0x0000000002147229 */ /* 0x001fca0000000004 */
[----:B------:R-:W0:Y:S08]  /*07c0*/  F2F.F64.F32 R4, R22 ;  /* 0x0000001600047310 */ /* 0x000e300000201800 */
[----:B------:R-:W2:Y:S01]  /*07d0*/  F2F.F32.F64 R16, R20 ;  /* 0x0000001400107310 */ /* 0x000ea20000301000 */
[----:B-1----:R-:W-:Y:S01]  /*07e0*/  FMUL.D2 R17, R17, R0 ;  /* 0x0000000011117220 */ /* 0x002fe20000300000 */
[----:B------:R-:W-:Y:S01]  /*07f0*/  MOV R0, R10 ;  /* 0x0000000a00007202 */ /* 0x000fe20000000f00 */
[----:B0-----:R-:W-:-:S05]  /*0800*/  DADD R14, R4, 1.5 ;  /* 0x3ff80000040e7429 */ /* 0x001fca0000000000 */
[----:B------:R-:W0:Y:S01]  /*0810*/  F2F.F64.F32 R2, R24 ;  /* 0x0000001800027310 */ /* 0x000e220000201800 */
[----:B--2---:R-:W-:-:S07]  /*0820*/  FMUL R23, R16, UR8 ;  /* 0x0000000810177c20 */ /* 0x004fce0008400000 */
[----:B------:R-:W1:Y:S01]  /*0830*/  F2F.F64.F32 R4, R23 ;  /* 0x0000001700047310 */ /* 0x000e620000201800 */
[----:B0-----:R-:W-:-:S07]  /*0840*/  DADD R2, R14, R2 ;  /* 0x000000000e027229 */ /* 0x001fce0000000002 */
[----:B------:R-:W0:Y:S01]  /*0850*/  F2F.F64.F32 R14, R17 ;  /* 0x00000011000e7310 */ /* 0x000e220000201800 */
[----:B-1----:R-:W-:-:S08]  /*0860*/  DADD R2, R2, R4 ;  /* 0x0000000002027229 */ /* 0x002fd00000000004 */
[----:B0-----:R-:W-:Y:S01]  /*0870*/  DADD R4, R2, R14 ;  /* 0x0000000002047229 */ /* 0x001fe2000000000e */
[----:B------:R-:W-:Y:S01]  /*0880*/  IMAD.MOV.U32 R2, RZ, RZ, R7 ;  /* 0x000000ffff027224 */ /* 0x000fe200078e0007 */
[----:B------:R-:W-:-:S04]  /*0890*/  MOV R14, R16 ;  /* 0x00000010000e7202 */ /* 0x000fc80000000f00 */
[----:B------:R2:W3:Y:S01]  /*08a0*/  F2F.F32.F64 R15, R4 ;  /* 0x00000004000f7310 */ /* 0x0004e20000301000 */
[----:B------:R-:W-:Y:S05]  /*08b0*/  BRA.U UP0, `(.L_x_17) ;  /* 0xfffffff900607547 */ /* 0x000fea000b83ffff */
[----:B------:R-:W-:Y:S01]  /*08c0*/  IADD3 R8, PT, PT, R8, -0x260923e8, RZ ;  /* 0xd9f6dc1808087810 */ /* 0x000fe20007ffe0ff */
[----:B------:R-:W-:Y:S01]  /*08d0*/  IMAD.MOV.U32 R14, RZ, RZ, R16 ;  /* 0x000000ffff0e7224 */ /* 0x000fe200078e0010 */
[----:B------:R-:W-:Y:S02]  /*08e0*/  MOV R2, R7 ;  /* 0x0000000700027202 */ /* 0x000fe40000000f00 */
[----:B------:R-:W-:-:S07]  /*08f0*/  MOV R0, R10 ;  /* 0x0000000a00007202 */ /* 0x000fce0000000f00 */
.L_x_12:
[----:B------:R-:W0:Y:S02]  /*0900*/  LDCU UR4, c[0x0][0x3a4] ;  /* 0x00007480ff0477ac */ /* 0x000e240008000800 */
[----:B0-----:R-:W-:-:S04]  /*0910*/  ULOP3.LUT UR4, UR4, 0x1, URZ, 0xc0, !UPT ;  /* 0x0000000104047892 */ /* 0x001fc8000f8ec0ff */
[----:B------:R-:W-:-:S09]  /*0920*/  UISETP.NE.U32.AND UP0, UPT, UR4, 0x1, UPT ;  /* 0x000000010400788c */ /* 0x000fd2000bf05070 */
[----:B------:R-:W-:Y:S05]  /*0930*/  BRA.U UP0, `(.L_x_11) ;  /* 0x0000000500387547 */ /* 0x000fea000b800000 */
[----:B--2---:R-:W-:Y:S01]  /*0940*/  SHF.R.U32.HI R4, RZ, 0x2, R11 ;  /* 0x00000002ff047819 */ /* 0x004fe2000001160b */
        /* <DEDUP_REMOVED lines=15> */
[----:B------:R-:W-:-:S05]  /*0a40*/  IADD3 R5, PT, PT, R4, -R7, RZ ;  /* 0x8000000704057210 */ /* 0x000fca0007ffe0ff */
[----:B------:R-:W-:Y:S01]  /*0a50*/  FADD R9, R5, -1 ;  /* 0xbf80000005097421 */ /* 0x000fe20000000000 */
[----:B------:R-:W-:Y:S02]  /*0a60*/  FSEL R5, RZ, -23, P0 ;  /* 0xc1b80000ff057808 */ /* 0x000fe40000000000 */
[----:B------:R-:W-:Y:S01]  /*0a70*/  ISETP.GT.U32.AND P0, PT, R4, 0x7f7fffff, PT ;  /* 0x7f7fffff0400780c */ /* 0x000fe20003f04070 */
        /* <DEDUP_REMOVED lines=8> */
[----:B------:R-:W-:Y:S01]  /*0b00*/  I2FP.F32.S32 R10, R7 ;  /* 0x00000007000a7245 */ /* 0x000fe20000201400 */
[----:B------:R-:W-:Y:S02]  /*0b10*/  IMAD.MOV.U32 R7, RZ, RZ, 0x7f800000 ;  /* 0x7f800000ff077424 */ /* 0x000fe400078e00ff */
[C---:B------:R-:W-:Y:S02]  /*0b20*/  FMUL R12, R9.reuse, R12 ;  /* 0x0000000c090c7220 */ /* 0x040fe40000400000 */
[----:B------:R-:W-:Y:S01]  /*0b30*/  FFMA R10, R10, 1.1920928955078125e-07, R5 ;  /* 0x340000000a0a7823 */ /* 0x000fe20000000005 */
[----:B------:R-:W-:Y:S01]  /*0b40*/  SHF.R.U32.HI R5, RZ, 0x2, R0 ;  /* 0x00000002ff057819 */ /* 0x000fe20000011600 */
[----:B------:R-:W-:-:S03]  /*0b50*/  FFMA R9, R9, R12, R9 ;  /* 0x0000000c09097223 */ /* 0x000fc60000000009 */
[----:B------:R-:W-:Y:S01]  /*0b60*/  LOP3.LUT R5, R5, R0, RZ, 0x3c, !PT ;  /* 0x0000000005057212 */ /* 0x000fe200078e3cff */
[----:B------:R-:W-:Y:S01]  /*0b70*/  FFMA R9, R10, 0.69314718246459960938, R9 ;  /* 0x3f3172180a097823 */ /* 0x000fe20000000009 */
[C---:B------:R-:W-:Y:S01]  /*0b80*/  @P0 FFMA R9, R4.reuse, R7, +INF ;  /* 0x7f80000004090423 */ /* 0x040fe20000000007 */
[----:B------:R-:W-:Y:S02]  /*0b90*/  SHF.L.U32 R0, R3, 0x4, RZ ;  /* 0x0000000403007819 */ /* 0x000fe400000006ff */
[----:B------:R-:W-:Y:S01]  /*0ba0*/  SHF.L.U32 R7, R5, 0x1, RZ ;  /* 0x0000000105077819 */ /* 0x000fe200000006ff */
[----:B------:R-:W-:Y:S01]  /*0bb0*/  FMUL R9, R9, -2 ;  /* 0xc000000009097820 */ /* 0x000fe20000400000 */
[----:B------:R-:W-:Y:S02]  /*0bc0*/  FSETP.NEU.AND P0, PT, R4, RZ, PT ;  /* 0x000000ff0400720b */ /* 0x000fe40003f0d000 */
[----:B------:R-:W-:Y:S02]  /*0bd0*/  LOP3.LUT R0, R5, R7, R0, 0x96, !PT ;  /* 0x0000000705007212 */ /* 0x000fe400078e9600 */
[----:B------:R-:W-:-:S02]  /*0be0*/  FSEL R9, R9, +INF , P0 ;  /* 0x7f80000009097808 */ /* 0x000fc40000000000 */
[----:B------:R-:W-:Y:S02]  /*0bf0*/  LOP3.LUT R3, R0, R3, RZ, 0x3c, !PT ;  /* 0x0000000300037212 */ /* 0x000fe400078e3cff */
[----:B------:R-:W-:Y:S01]  /*0c00*/  IADD3 R0, PT, PT, R9, -0xd000000, RZ ;  /* 0xf300000009007810 */ /* 0x000fe20007ffe0ff */
[----:B------:R0:W1:Y:S01]  /*0c10*/  MUFU.RSQ R4, R9 ;  /* 0x0000000900047308 */ /* 0x0000620000001400 */
[----:B------:R-:W-:Y:S02]  /*0c20*/  IADD3 R3, PT, PT, R8, 0xb0f8a, R3 ;  /* 0x000b0f8a08037810 */ /* 0x000fe40007ffe003 */
[----:B------:R-:W-:Y:S01]  /*0c30*/  ISETP.GT.U32.AND P0, PT, R0, 0x727fffff, PT ;  /* 0x727fffff0000780c */ /* 0x000fe20003f04070 */
[----:B------:R-:W-:Y:S01]  /*0c40*/  IMAD.MOV.U32 R0, RZ, RZ, 0x30c90fdb ;  /* 0x30c90fdbff007424 */ /* 0x000fe200078e00ff */
[----:B------:R-:W-:-:S05]  /*0c50*/  I2FP.F32.U32 R3, R3 ;  /* 0x0000000300037245 */ /* 0x000fca0000201000 */
[----:B------:R-:W-:-:S06]  /*0c60*/  FFMA R7, R3, R0, 7.314590599882819788e-10 ;  /* 0x30490fdb03077423 */ /* 0x000fcc0000000000 */
[----:B0-----:R-:W-:Y:S05]  /*0c70*/  @!P0 BRA `(.L_x_19) ;  /* 0x0000000000108947 */ /* 0x001fea0003800000 */
[----:B------:R-:W-:Y:S02]  /*0c80*/  MOV R0, R9 ;  /* 0x0000000900007202 */ /* 0x000fe40000000f00 */
[----:B------:R-:W-:-:S07]  /*0c90*/  MOV R19, 0xcb0 ;  /* 0x00000cb000137802 */ /* 0x000fce0000000f00 */
[----:B-1-3-5:R-:W-:Y:S05]  /*0ca0*/  CALL.REL.NOINC `($__internal_1_$__cuda_sm20_sqrt_rn_f32_slowpath) ;  /* 0x00000000006c7944 */ /* 0x02afea0003c00000 */
[----:B------:R-:W-:Y:S05]  /*0cb0*/  BRA `(.L_x_20) ;  /* 0x0000000000107947 */ /* 0x000fea0003800000 */
.L_x_19:
[----:B-1----:R-:W-:Y:S01]  /*0cc0*/  FMUL.FTZ R0, R9, R4 ;  /* 0x0000000409007220 */ /* 0x002fe20000410000 */
[----:B------:R-:W-:-:S03]  /*0cd0*/  FMUL.FTZ R4, R4, 0.5 ;  /* 0x3f00000004047820 */ /* 0x000fc60000410000 */
[----:B------:R-:W-:-:S04]  /*0ce0*/  FFMA R3, -R0, R0, R9 ;  /* 0x0000000000037223 */ /* 0x000fc80000000109 */
[----:B------:R-:W-:-:S07]  /*0cf0*/  FFMA R0, R3, R4, R0 ;  /* 0x0000000403007223 */ /* 0x000fce0000000000 */
.L_x_20:
[----:B------:R-:W-:Y:S05]  /*0d00*/  BSYNC.RECONVERGENT B0 ;  /* 0x0000000000007941 */ /* 0x000fea0003800200 */
.L_x_18:
[----:B------:R-:W0:Y:S01]  /*0d10*/  LDCU UR4, c[0x3][0x50] ;  /* 0x00c00a00ff0477ac */ /* 0x000e220008000800 */
[----:B------:R-:W-:Y:S01]  /*0d20*/  FMUL.RZ R7, R7, 0.15915493667125701904 ;  /* 0x3e22f98307077820 */ /* 0x000fe2000040c000 */
[----:B------:R-:W1:Y:S05]  /*0d30*/  LDCU.64 UR8, c[0x3][0x48] ;  /* 0x00c00900ff0877ac */ /* 0x000e6a0008000a00 */
[----:B------:R-:W2:Y:S01]  /*0d40*/  MUFU.SIN R7, R7 ;  /* 0x0000000700077308 */ /* 0x000ea20000000400 */
[----:B0----5:R-:W-:-:S07]  /*0d50*/  FMUL R10, R2, UR4 ;  /* 0x00000004020a7c20 */ /* 0x021fce0008400000 */
[----:B------:R-:W0:Y:S01]  /*0d60*/  F2F.F64.F32 R2, R10 ;  /* 0x0000000a00027310 */ /* 0x000e220000201800 */
[----:B-1----:R-:W-:Y:S01]  /*0d70*/  FMUL R14, R14, UR9 ;  /* 0x000000090e0e7c20 */ /* 0x002fe20008400000 */
[----:B---3--:R-:W-:Y:S01]  /*0d80*/  FMUL R8, R15, UR8 ;  /* 0x000000080f087c20 */ /* 0x008fe20008400000 */
[----:B--2---:R-:W-:-:S05]  /*0d90*/  FMUL.D2 R0, R7, R0 ;  /* 0x0000000007007220 */ /* 0x004fca0000300000 */
[----:B------:R-:W1:Y:S01]  /*0da0*/  F2F.F64.F32 R4, R14 ;  /* 0x0000000e00047310 */ /* 0x000e620000201800 */
[----:B0-----:R-:W-:-:S07]  /*0db0*/  DADD R2, R2, 1.5 ;  /* 0x3ff8000002027429 */ /* 0x001fce0000000000 */
[----:B------:R-:W0:Y:S01]  /*0dc0*/  F2F.F64.F32 R8, R8 ;  /* 0x0000000800087310 */ /* 0x000e220000201800 */
[----:B-1----:R-:W-:-:S07]  /*0dd0*/  DADD R2, R2, R4 ;  /* 0x0000000002027229 */ /* 0x002fce0000000004 */
[----:B------:R-:W1:Y:S01]  /*0de0*/  F2F.F64.F32 R4, R0 ;  /* 0x0000000000047310 */ /* 0x000e620000201800 */
[----:B0-----:R-:W-:-:S08]  /*0df0*/  DADD R2, R2, R8 ;  /* 0x0000000002027229 */ /* 0x001fd00000000008 */
[----:B-1----:R-:W-:-:S06]  /*0e00*/  DADD R2, R2, R4 ;  /* 0x0000000002027229 */ /* 0x002fcc0000000004 */
[----:B------:R0:W1:Y:S05]  /*0e10*/  F2F.F32.F64 R15, R2 ;  /* 0x00000002000f7310 */ /* 0x00006a0000301000 */
.L_x_11:
[----:B0----5:R-:W0:Y:S02]  /*0e20*/  LDC.64 R2, c[0x0][0x398] ;  /* 0x0000e600ff027b82 */ /* 0x021e240000000a00 */
[----:B0-----:R-:W-:-:S05]  /*0e30*/  IMAD.WIDE.U32 R6, R6, 0x4, R2 ;  /* 0x0000000406067825 */ /* 0x001fca00078e0002 */
[----:B-1-3--:R-:W-:Y:S01]  /*0e40*/  STG.E desc[UR6][R6.64], R15 ;  /* 0x0000000f06007986 */ /* 0x00afe2000c101906 */
[----:B------:R-:W-:Y:S05]  /*0e50*/  EXIT ;  /* 0x000000000000794d */ /* 0x000fea0003800000 */
        .weak           $__internal_1_$__cuda_sm20_sqrt_rn_f32_slowpath
        .type           $__internal_1_$__cuda_sm20_sqrt_rn_f32_slowpath,@function
        .size           $__internal_1_$__cuda_sm20_sqrt_rn_f32_slowpath,(.L_x_24 - $__internal_1_$__cuda_sm20_sqrt_rn_f32_slowpath)
$__internal_1_$__cuda_sm20_sqrt_rn_f32_slowpath:
        /* <DEDUP_REMOVED lines=19> */
.L_x_21:
[----:B------:R-:W-:Y:S01]  /*0f90*/  HFMA2 R5, -RZ, RZ, 0, 0 ;  /* 0x00000000ff057431 */ /* 0x000fe200000001ff */
[----:B------:R-:W-:Y:S02]  /*0fa0*/  MOV R4, R19 ;  /* 0x0000001300047202 */ /* 0x000fe40000000f00 */
[----:B------:R-:W-:Y:S02]  /*0fb0*/  MOV R0, R3 ;  /* 0x0000000300007202 */ /* 0x000fe40000000f00 */
[----:B------:R-:W-:Y:S05]  /*0fc0*/  RET.REL.NODEC R4 `(_Z14sim_w_registerPfS_S_S_jj) ;  /* 0xfffffff0040c7950 */ /* 0x000fea0003c3ffff */
.L_x_22:
        /* <DEDUP_REMOVED lines=11> */
.L_x_24:


//--------------------- .nv.global.init           --------------------------
	.section	.nv.global.init,"aw",@progbits
	.align	4
.nv.global.init:
	.type		mrg32k3aM1SubSeq,@object
	.size		mrg32k3aM1SubSeq,(mrg32k3aM2SubSeq - mrg32k3aM1SubSeq)
mrg32k3aM1SubSeq:
        /*0000*/ 	.byte	0x0b, 0xcc, 0xee, 0x04, 0x73, 0x29, 0x8b, 0x6f, 0xf6, 0x53, 0x03, 0xf6, 0x23, 0xf6, 0xea, 0xda
        /* <DEDUP_REMOVED lines=125> */
	.type		mrg32k3aM2SubSeq,@object
	.size		mrg32k3aM2SubSeq,(mrg32k3aM1 - mrg32k3aM2SubSeq)
mrg32k3aM2SubSeq:
        /* <DEDUP_REMOVED lines=126> */
	.type		mrg32k3aM1,@object
	.size		mrg32k3aM1,(mrg32k3aM1Seq - mrg32k3aM1)
mrg32k3aM1:
        /* <DEDUP_REMOVED lines=144> */
	.type		mrg32k3aM1Seq,@object
	.size		mrg32k3aM1Seq,(mrg32k3aM2 - mrg32k3aM1Seq)
mrg32k3aM1Seq:
        /* <DEDUP_REMOVED lines=144> */
	.type		mrg32k3aM2,@object
	.size		mrg32k3aM2,(mrg32k3aM2Seq - mrg32k3aM2)
mrg32k3aM2:
        /* <DEDUP_REMOVED lines=144> */
	.type		mrg32k3aM2Seq,@object
	.size		mrg32k3aM2Seq,(precalc_xorwow_matrix - mrg32k3aM2Seq)
mrg32k3aM2Seq:
        /* <DEDUP_REMOVED lines=144> */
	.type		precalc_xorwow_matrix,@object
	.size		precalc_xorwow_matrix,(precalc_xorwow_offset_matrix - precalc_xorwow_matrix)
precalc_xorwow_matrix:
        /* <DEDUP_REMOVED lines=6400> */
	.type		precalc_xorwow_offset_matrix,@object
	.size		precalc_xorwow_offset_matrix,(.L_1 - precalc_xorwow_offset_matrix)
precalc_xorwow_offset_matrix:
        /* <DEDUP_REMOVED lines=6400> */
.L_1:


//--------------------- .nv.shared.reserved.0     --------------------------
	.section	.nv.shared.reserved.0,"aw",@nobits
	.weak		__nv_reservedSMEM_offset_0_alias
	.size		__nv_reservedSMEM_offset_0_alias, 0, 64
	.other		__nv_reservedSMEM_offset_0_alias,@"STO_CUDA_RESERVED_SHARED STV_DEFAULT"
__nv_reservedSMEM_offset_0_alias:
	.zero		0
	.zero		64


//--------------------- .nv.constant0._Z10sim_w_gmemPfS_S_S_jj --------------------------
	.section	.nv.constant0._Z10sim_w_gmemPfS_S_S_jj,"a",@progbits
	.sectionflags	@""
	.align	4
.nv.constant0._Z10sim_w_gmemPfS_S_S_jj:
	.zero		936


//--------------------- .nv.constant0._Z14sim_w_registerPfS_S_S_jj --------------------------
	.section	.nv.constant0._Z14sim_w_registerPfS_S_S_jj,"a",@progbits
	.sectionflags	@""
	.align	4
.nv.constant0._Z14sim_w_registerPfS_S_S_jj:
	.zero		936


//--------------------- SYMBOLS --------------------------

	.type		.nv.reservedSmem.offset0,@object
	.size		.nv.reservedSmem.offset0,0x4
